//
// Generated by NVIDIA NVVM Compiler
//
// Compiler Build ID: CL-36424714
// Cuda compilation tools, release 13.0, V13.0.88
// Based on NVVM 20.0.0
//

.version 9.0
.target sm_100
.address_size 64

	// .globl	_Z14initRandStatesP17curandStateXORWOWmi
.global .align 4 .b8 precalc_xorwow_matrix[102400];
.global .align 4 .b8 precalc_xorwow_offset_matrix[102400];
.global .align 4 .b8 mrg32k3aM1[2304];
.global .align 4 .b8 mrg32k3aM2[2304];
.global .align 4 .b8 mrg32k3aM1SubSeq[2016];
.global .align 4 .b8 mrg32k3aM2SubSeq[2016];
.global .align 4 .b8 mrg32k3aM1Seq[2304];
.global .align 4 .b8 mrg32k3aM2Seq[2304];
.const .align 8 .b8 __cr_lgamma_table[72];
.const .align 4 .u32 d_v;
.const .align 4 .u32 d_k;
.const .align 4 .u32 d_m;
.const .align 4 .u32 d_t;
.const .align 4 .u32 d_b;
.const .align 4 .u32 d_numMSubsets;
.const .align 4 .u32 d_numKSubsets;
.const .align 4 .u32 d_coverLen;

.visible .entry _Z14initRandStatesP17curandStateXORWOWmi(
	.param .u64 .ptr .align 1 _Z14initRandStatesP17curandStateXORWOWmi_param_0,
	.param .u64 _Z14initRandStatesP17curandStateXORWOWmi_param_1,
	.param .u32 _Z14initRandStatesP17curandStateXORWOWmi_param_2
)
{
	.reg .pred 	%p<25>;
	.reg .b32 	%r<415>;
	.reg .b64 	%rd<21>;

	ld.param.u64 	%rd8, [_Z14initRandStatesP17curandStateXORWOWmi_param_0];
	ld.param.u64 	%rd9, [_Z14initRandStatesP17curandStateXORWOWmi_param_1];
	ld.param.u32 	%r183, [_Z14initRandStatesP17curandStateXORWOWmi_param_2];
	mov.u32 	%r184, %ctaid.x;
	mov.u32 	%r185, %ntid.x;
	mov.u32 	%r186, %tid.x;
	mad.lo.s32 	%r1, %r184, %r185, %r186;
	setp.ge.s32 	%p1, %r1, %r183;
	@%p1 bra 	$L__BB0_44;
	cvta.to.global.u64 	%rd10, %rd8;
	mul.lo.s32 	%r187, %r1, 12345;
	cvt.s64.s32 	%rd11, %r187;
	add.s64 	%rd12, %rd9, %rd11;
	cvt.s64.s32 	%rd20, %r1;
	mul.wide.s32 	%rd13, %r1, 48;
	add.s64 	%rd2, %rd10, %rd13;
	cvt.u32.u64 	%r188, %rd12;
	xor.b32  	%r189, %r188, -1429050551;
	mul.lo.s32 	%r190, %r189, 1099087573;
	{ .reg .b32 tmp; mov.b64 {tmp, %r191}, %rd12; }
	xor.b32  	%r192, %r191, -136515619;
	mul.lo.s32 	%r193, %r192, -1703105765;
	add.s32 	%r194, %r190, %r193;
	add.s32 	%r195, %r194, 6615241;
	add.s32 	%r196, %r190, 123456789;
	st.global.v2.u32 	[%rd2], {%r195, %r196};
	xor.b32  	%r197, %r190, 362436069;
	add.s32 	%r198, %r193, 521288629;
	st.global.v2.u32 	[%rd2+8], {%r197, %r198};
	xor.b32  	%r199, %r193, 88675123;
	add.s32 	%r200, %r190, 5783321;
	st.global.v2.u32 	[%rd2+16], {%r199, %r200};
	setp.eq.s32 	%p2, %r1, 0;
	@%p2 bra 	$L__BB0_43;
	mov.b32 	%r321, 0;
$L__BB0_3:
	and.b64  	%rd4, %rd20, 3;
	setp.eq.s64 	%p3, %rd4, 0;
	@%p3 bra 	$L__BB0_42;
	mul.wide.u32 	%rd14, %r321, 3200;
	mov.u64 	%rd15, precalc_xorwow_matrix;
	add.s64 	%rd5, %rd15, %rd14;
	cvt.u32.u64 	%r3, %rd4;
	mov.b32 	%r322, 0;
$L__BB0_5:
	mov.b32 	%r335, 0;
	mov.u32 	%r336, %r335;
	mov.u32 	%r337, %r335;
	mov.u32 	%r338, %r335;
	mov.u32 	%r339, %r335;
	mov.u32 	%r328, %r335;
$L__BB0_6:
	mul.wide.u32 	%rd16, %r328, 4;
	add.s64 	%rd17, %rd2, %rd16;
	ld.global.u32 	%r11, [%rd17+4];
	shl.b32 	%r12, %r328, 5;
	mov.b32 	%r334, 0;
$L__BB0_7:
	.pragma "nounroll";
	shr.u32 	%r205, %r11, %r334;
	and.b32  	%r206, %r205, 1;
	setp.eq.b32 	%p4, %r206, 1;
	not.pred 	%p5, %p4;
	add.s32 	%r207, %r12, %r334;
	mul.lo.s32 	%r208, %r207, 5;
	mul.wide.u32 	%rd18, %r208, 4;
	add.s64 	%rd6, %rd5, %rd18;
	@%p5 bra 	$L__BB0_9;
	ld.global.u32 	%r209, [%rd6];
	xor.b32  	%r339, %r339, %r209;
	ld.global.u32 	%r210, [%rd6+4];
	xor.b32  	%r338, %r338, %r210;
	ld.global.u32 	%r211, [%rd6+8];
	xor.b32  	%r337, %r337, %r211;
	ld.global.u32 	%r212, [%rd6+12];
	xor.b32  	%r336, %r336, %r212;
	ld.global.u32 	%r213, [%rd6+16];
	xor.b32  	%r335, %r335, %r213;
$L__BB0_9:
	and.b32  	%r215, %r205, 2;
	setp.eq.s32 	%p6, %r215, 0;
	@%p6 bra 	$L__BB0_11;
	ld.global.u32 	%r216, [%rd6+20];
	xor.b32  	%r339, %r339, %r216;
	ld.global.u32 	%r217, [%rd6+24];
	xor.b32  	%r338, %r338, %r217;
	ld.global.u32 	%r218, [%rd6+28];
	xor.b32  	%r337, %r337, %r218;
	ld.global.u32 	%r219, [%rd6+32];
	xor.b32  	%r336, %r336, %r219;
	ld.global.u32 	%r220, [%rd6+36];
	xor.b32  	%r335, %r335, %r220;
$L__BB0_11:
	and.b32  	%r222, %r205, 4;
	setp.eq.s32 	%p7, %r222, 0;
	@%p7 bra 	$L__BB0_13;
	ld.global.u32 	%r223, [%rd6+40];
	xor.b32  	%r339, %r339, %r223;
	ld.global.u32 	%r224, [%rd6+44];
	xor.b32  	%r338, %r338, %r224;
	ld.global.u32 	%r225, [%rd6+48];
	xor.b32  	%r337, %r337, %r225;
	ld.global.u32 	%r226, [%rd6+52];
	xor.b32  	%r336, %r336, %r226;
	ld.global.u32 	%r227, [%rd6+56];
	xor.b32  	%r335, %r335, %r227;
$L__BB0_13:
	and.b32  	%r229, %r205, 8;
	setp.eq.s32 	%p8, %r229, 0;
	@%p8 bra 	$L__BB0_15;
	ld.global.u32 	%r230, [%rd6+60];
	xor.b32  	%r339, %r339, %r230;
	ld.global.u32 	%r231, [%rd6+64];
	xor.b32  	%r338, %r338, %r231;
	ld.global.u32 	%r232, [%rd6+68];
	xor.b32  	%r337, %r337, %r232;
	ld.global.u32 	%r233, [%rd6+72];
	xor.b32  	%r336, %r336, %r233;
	ld.global.u32 	%r234, [%rd6+76];
	xor.b32  	%r335, %r335, %r234;
$L__BB0_15:
	and.b32  	%r236, %r205, 16;
	setp.eq.s32 	%p9, %r236, 0;
	@%p9 bra 	$L__BB0_17;
	ld.global.u32 	%r237, [%rd6+80];
	xor.b32  	%r339, %r339, %r237;
	ld.global.u32 	%r238, [%rd6+84];
	xor.b32  	%r338, %r338, %r238;
	ld.global.u32 	%r239, [%rd6+88];
	xor.b32  	%r337, %r337, %r239;
	ld.global.u32 	%r240, [%rd6+92];
	xor.b32  	%r336, %r336, %r240;
	ld.global.u32 	%r241, [%rd6+96];
	xor.b32  	%r335, %r335, %r241;
$L__BB0_17:
	and.b32  	%r243, %r205, 32;
	setp.eq.s32 	%p10, %r243, 0;
	@%p10 bra 	$L__BB0_19;
	ld.global.u32 	%r244, [%rd6+100];
	xor.b32  	%r339, %r339, %r244;
	ld.global.u32 	%r245, [%rd6+104];
	xor.b32  	%r338, %r338, %r245;
	ld.global.u32 	%r246, [%rd6+108];
	xor.b32  	%r337, %r337, %r246;
	ld.global.u32 	%r247, [%rd6+112];
	xor.b32  	%r336, %r336, %r247;
	ld.global.u32 	%r248, [%rd6+116];
	xor.b32  	%r335, %r335, %r248;
$L__BB0_19:
	and.b32  	%r250, %r205, 64;
	setp.eq.s32 	%p11, %r250, 0;
	@%p11 bra 	$L__BB0_21;
	ld.global.u32 	%r251, [%rd6+120];
	xor.b32  	%r339, %r339, %r251;
	ld.global.u32 	%r252, [%rd6+124];
	xor.b32  	%r338, %r338, %r252;
	ld.global.u32 	%r253, [%rd6+128];
	xor.b32  	%r337, %r337, %r253;
	ld.global.u32 	%r254, [%rd6+132];
	xor.b32  	%r336, %r336, %r254;
	ld.global.u32 	%r255, [%rd6+136];
	xor.b32  	%r335, %r335, %r255;
$L__BB0_21:
	and.b32  	%r257, %r205, 128;
	setp.eq.s32 	%p12, %r257, 0;
	@%p12 bra 	$L__BB0_23;
	ld.global.u32 	%r258, [%rd6+140];
	xor.b32  	%r339, %r339, %r258;
	ld.global.u32 	%r259, [%rd6+144];
	xor.b32  	%r338, %r338, %r259;
	ld.global.u32 	%r260, [%rd6+148];
	xor.b32  	%r337, %r337, %r260;
	ld.global.u32 	%r261, [%rd6+152];
	xor.b32  	%r336, %r336, %r261;
	ld.global.u32 	%r262, [%rd6+156];
	xor.b32  	%r335, %r335, %r262;
$L__BB0_23:
	and.b32  	%r264, %r205, 256;
	setp.eq.s32 	%p13, %r264, 0;
	@%p13 bra 	$L__BB0_25;
	ld.global.u32 	%r265, [%rd6+160];
	xor.b32  	%r339, %r339, %r265;
	ld.global.u32 	%r266, [%rd6+164];
	xor.b32  	%r338, %r338, %r266;
	ld.global.u32 	%r267, [%rd6+168];
	xor.b32  	%r337, %r337, %r267;
	ld.global.u32 	%r268, [%rd6+172];
	xor.b32  	%r336, %r336, %r268;
	ld.global.u32 	%r269, [%rd6+176];
	xor.b32  	%r335, %r335, %r269;
$L__BB0_25:
	and.b32  	%r271, %r205, 512;
	setp.eq.s32 	%p14, %r271, 0;
	@%p14 bra 	$L__BB0_27;
	ld.global.u32 	%r272, [%rd6+180];
	xor.b32  	%r339, %r339, %r272;
	ld.global.u32 	%r273, [%rd6+184];
	xor.b32  	%r338, %r338, %r273;
	ld.global.u32 	%r274, [%rd6+188];
	xor.b32  	%r337, %r337, %r274;
	ld.global.u32 	%r275, [%rd6+192];
	xor.b32  	%r336, %r336, %r275;
	ld.global.u32 	%r276, [%rd6+196];
	xor.b32  	%r335, %r335, %r276;
$L__BB0_27:
	and.b32  	%r278, %r205, 1024;
	setp.eq.s32 	%p15, %r278, 0;
	@%p15 bra 	$L__BB0_29;
	ld.global.u32 	%r279, [%rd6+200];
	xor.b32  	%r339, %r339, %r279;
	ld.global.u32 	%r280, [%rd6+204];
	xor.b32  	%r338, %r338, %r280;
	ld.global.u32 	%r281, [%rd6+208];
	xor.b32  	%r337, %r337, %r281;
	ld.global.u32 	%r282, [%rd6+212];
	xor.b32  	%r336, %r336, %r282;
	ld.global.u32 	%r283, [%rd6+216];
	xor.b32  	%r335, %r335, %r283;
$L__BB0_29:
	and.b32  	%r285, %r205, 2048;
	setp.eq.s32 	%p16, %r285, 0;
	@%p16 bra 	$L__BB0_31;
	ld.global.u32 	%r286, [%rd6+220];
	xor.b32  	%r339, %r339, %r286;
	ld.global.u32 	%r287, [%rd6+224];
	xor.b32  	%r338, %r338, %r287;
	ld.global.u32 	%r288, [%rd6+228];
	xor.b32  	%r337, %r337, %r288;
	ld.global.u32 	%r289, [%rd6+232];
	xor.b32  	%r336, %r336, %r289;
	ld.global.u32 	%r290, [%rd6+236];
	xor.b32  	%r335, %r335, %r290;
$L__BB0_31:
	and.b32  	%r292, %r205, 4096;
	setp.eq.s32 	%p17, %r292, 0;
	@%p17 bra 	$L__BB0_33;
	ld.global.u32 	%r293, [%rd6+240];
	xor.b32  	%r339, %r339, %r293;
	ld.global.u32 	%r294, [%rd6+244];
	xor.b32  	%r338, %r338, %r294;
	ld.global.u32 	%r295, [%rd6+248];
	xor.b32  	%r337, %r337, %r295;
	ld.global.u32 	%r296, [%rd6+252];
	xor.b32  	%r336, %r336, %r296;
	ld.global.u32 	%r297, [%rd6+256];
	xor.b32  	%r335, %r335, %r297;
$L__BB0_33:
	and.b32  	%r299, %r205, 8192;
	setp.eq.s32 	%p18, %r299, 0;
	@%p18 bra 	$L__BB0_35;
	ld.global.u32 	%r300, [%rd6+260];
	xor.b32  	%r339, %r339, %r300;
	ld.global.u32 	%r301, [%rd6+264];
	xor.b32  	%r338, %r338, %r301;
	ld.global.u32 	%r302, [%rd6+268];
	xor.b32  	%r337, %r337, %r302;
	ld.global.u32 	%r303, [%rd6+272];
	xor.b32  	%r336, %r336, %r303;
	ld.global.u32 	%r304, [%rd6+276];
	xor.b32  	%r335, %r335, %r304;
$L__BB0_35:
	and.b32  	%r306, %r205, 16384;
	setp.eq.s32 	%p19, %r306, 0;
	@%p19 bra 	$L__BB0_37;
	ld.global.u32 	%r307, [%rd6+280];
	xor.b32  	%r339, %r339, %r307;
	ld.global.u32 	%r308, [%rd6+284];
	xor.b32  	%r338, %r338, %r308;
	ld.global.u32 	%r309, [%rd6+288];
	xor.b32  	%r337, %r337, %r309;
	ld.global.u32 	%r310, [%rd6+292];
	xor.b32  	%r336, %r336, %r310;
	ld.global.u32 	%r311, [%rd6+296];
	xor.b32  	%r335, %r335, %r311;
$L__BB0_37:
	and.b32  	%r313, %r205, 32768;
	setp.eq.s32 	%p20, %r313, 0;
	@%p20 bra 	$L__BB0_39;
	ld.global.u32 	%r314, [%rd6+300];
	xor.b32  	%r339, %r339, %r314;
	ld.global.u32 	%r315, [%rd6+304];
	xor.b32  	%r338, %r338, %r315;
	ld.global.u32 	%r316, [%rd6+308];
	xor.b32  	%r337, %r337, %r316;
	ld.global.u32 	%r317, [%rd6+312];
	xor.b32  	%r336, %r336, %r317;
	ld.global.u32 	%r318, [%rd6+316];
	xor.b32  	%r335, %r335, %r318;
$L__BB0_39:
	add.s32 	%r334, %r334, 16;
	setp.ne.s32 	%p21, %r334, 32;
	@%p21 bra 	$L__BB0_7;
	mad.lo.s32 	%r319, %r328, -31, %r12;
	add.s32 	%r328, %r319, 1;
	setp.ne.s32 	%p22, %r328, 5;
	@%p22 bra 	$L__BB0_6;
	st.global.u32 	[%rd2+4], %r339;
	st.global.u32 	[%rd2+8], %r338;
	st.global.u32 	[%rd2+12], %r337;
	st.global.u32 	[%rd2+16], %r336;
	st.global.u32 	[%rd2+20], %r335;
	add.s32 	%r322, %r322, 1;
	setp.lt.u32 	%p23, %r322, %r3;
	@%p23 bra 	$L__BB0_5;
$L__BB0_42:
	shr.u64 	%rd7, %rd20, 2;
	add.s32 	%r321, %r321, 1;
	setp.gt.u64 	%p24, %rd20, 3;
	mov.u64 	%rd20, %rd7;
	@%p24 bra 	$L__BB0_3;
$L__BB0_43:
	mov.b32 	%r320, 0;
	st.global.v2.u32 	[%rd2+24], {%r320, %r320};
	st.global.u32 	[%rd2+32], %r320;
	mov.b64 	%rd19, 0;
	st.global.u64 	[%rd2+40], %rd19;
$L__BB0_44:
	ret;

}
	// .globl	_Z13initSolutionsPmPhPiS_S_P17curandStateXORWOWi
.visible .entry _Z13initSolutionsPmPhPiS_S_P17curandStateXORWOWi(
	.param .u64 .ptr .align 1 _Z13initSolutionsPmPhPiS_S_P17curandStateXORWOWi_param_0,
	.param .u64 .ptr .align 1 _Z13initSolutionsPmPhPiS_S_P17curandStateXORWOWi_param_1,
	.param .u64 .ptr .align 1 _Z13initSolutionsPmPhPiS_S_P17curandStateXORWOWi_param_2,
	.param .u64 .ptr .align 1 _Z13initSolutionsPmPhPiS_S_P17curandStateXORWOWi_param_3,
	.param .u64 .ptr .align 1 _Z13initSolutionsPmPhPiS_S_P17curandStateXORWOWi_param_4,
	.param .u64 .ptr .align 1 _Z13initSolutionsPmPhPiS_S_P17curandStateXORWOWi_param_5,
	.param .u32 _Z13initSolutionsPmPhPiS_S_P17curandStateXORWOWi_param_6
)
{
	.reg .pred 	%p<79>;
	.reg .b16 	%rs<64>;
	.reg .b32 	%r<333>;
	.reg .b32 	%f<2>;
	.reg .b64 	%rd<124>;
	.reg .b64 	%fd<2>;

	ld.param.u64 	%rd29, [_Z13initSolutionsPmPhPiS_S_P17curandStateXORWOWi_param_0];
	ld.param.u64 	%rd26, [_Z13initSolutionsPmPhPiS_S_P17curandStateXORWOWi_param_1];
	ld.param.u64 	%rd27, [_Z13initSolutionsPmPhPiS_S_P17curandStateXORWOWi_param_2];
	ld.param.u64 	%rd30, [_Z13initSolutionsPmPhPiS_S_P17curandStateXORWOWi_param_3];
	ld.param.u64 	%rd31, [_Z13initSolutionsPmPhPiS_S_P17curandStateXORWOWi_param_4];
	ld.param.u64 	%rd28, [_Z13initSolutionsPmPhPiS_S_P17curandStateXORWOWi_param_5];
	ld.param.u32 	%r123, [_Z13initSolutionsPmPhPiS_S_P17curandStateXORWOWi_param_6];
	cvta.to.global.u64 	%rd1, %rd31;
	cvta.to.global.u64 	%rd2, %rd29;
	cvta.to.global.u64 	%rd3, %rd30;
	mov.u32 	%r124, %ctaid.x;
	mov.u32 	%r125, %ntid.x;
	mov.u32 	%r126, %tid.x;
	mad.lo.s32 	%r1, %r124, %r125, %r126;
	setp.ge.s32 	%p1, %r1, %r123;
	@%p1 bra 	$L__BB1_78;
	cvta.to.global.u64 	%rd32, %rd28;
	cvta.to.global.u64 	%rd4, %rd26;
	mul.wide.s32 	%rd33, %r1, 48;
	add.s64 	%rd5, %rd32, %rd33;
	ld.global.v2.u32 	{%r311, %r310}, [%rd5];
	ld.global.v2.u32 	{%r309, %r308}, [%rd5+8];
	ld.global.v2.u32 	{%r307, %r306}, [%rd5+16];
	ld.global.v2.u32 	{%r8, %r9}, [%rd5+24];
	ld.global.f32 	%f1, [%rd5+32];
	ld.global.f64 	%fd1, [%rd5+40];
	ld.const.u32 	%r10, [d_b];
	mul.lo.s32 	%r127, %r10, %r1;
	cvt.s64.s32 	%rd6, %r127;
	ld.const.u32 	%r11, [d_numMSubsets];
	mul.lo.s32 	%r128, %r11, %r1;
	cvt.s64.s32 	%rd7, %r128;
	add.s64 	%rd8, %rd4, %rd7;
	setp.lt.s32 	%p2, %r11, 1;
	@%p2 bra 	$L__BB1_14;
	and.b32  	%r12, %r11, 15;
	setp.lt.u32 	%p3, %r11, 16;
	mov.b32 	%r268, 0;
	@%p3 bra 	$L__BB1_5;
	and.b32  	%r268, %r11, 2147483632;
	mov.b32 	%r284, 0;
$L__BB1_4:
	.pragma "nounroll";
	cvt.u64.u32 	%rd34, %r284;
	add.s64 	%rd35, %rd8, %rd34;
	mov.b16 	%rs1, 0;
	st.global.u8 	[%rd35], %rs1;
	st.global.u8 	[%rd35+1], %rs1;
	st.global.u8 	[%rd35+2], %rs1;
	st.global.u8 	[%rd35+3], %rs1;
	st.global.u8 	[%rd35+4], %rs1;
	st.global.u8 	[%rd35+5], %rs1;
	st.global.u8 	[%rd35+6], %rs1;
	st.global.u8 	[%rd35+7], %rs1;
	st.global.u8 	[%rd35+8], %rs1;
	st.global.u8 	[%rd35+9], %rs1;
	st.global.u8 	[%rd35+10], %rs1;
	st.global.u8 	[%rd35+11], %rs1;
	st.global.u8 	[%rd35+12], %rs1;
	st.global.u8 	[%rd35+13], %rs1;
	st.global.u8 	[%rd35+14], %rs1;
	st.global.u8 	[%rd35+15], %rs1;
	add.s32 	%r284, %r284, 16;
	setp.eq.s32 	%p4, %r284, %r268;
	@%p4 bra 	$L__BB1_5;
	bra.uni 	$L__BB1_4;
$L__BB1_5:
	setp.eq.s32 	%p5, %r12, 0;
	@%p5 bra 	$L__BB1_14;
	and.b32  	%r15, %r11, 7;
	setp.lt.u32 	%p6, %r12, 8;
	@%p6 bra 	$L__BB1_8;
	cvt.u64.u32 	%rd36, %r268;
	add.s64 	%rd37, %rd8, %rd36;
	mov.b16 	%rs2, 0;
	st.global.u8 	[%rd37], %rs2;
	st.global.u8 	[%rd37+1], %rs2;
	st.global.u8 	[%rd37+2], %rs2;
	st.global.u8 	[%rd37+3], %rs2;
	st.global.u8 	[%rd37+4], %rs2;
	st.global.u8 	[%rd37+5], %rs2;
	st.global.u8 	[%rd37+6], %rs2;
	st.global.u8 	[%rd37+7], %rs2;
	add.s32 	%r268, %r268, 8;
$L__BB1_8:
	setp.eq.s32 	%p7, %r15, 0;
	@%p7 bra 	$L__BB1_14;
	and.b32  	%r18, %r11, 3;
	setp.lt.u32 	%p8, %r15, 4;
	@%p8 bra 	$L__BB1_11;
	cvt.u64.u32 	%rd38, %r268;
	add.s64 	%rd39, %rd8, %rd38;
	mov.b16 	%rs3, 0;
	st.global.u8 	[%rd39], %rs3;
	st.global.u8 	[%rd39+1], %rs3;
	st.global.u8 	[%rd39+2], %rs3;
	st.global.u8 	[%rd39+3], %rs3;
	add.s32 	%r268, %r268, 4;
$L__BB1_11:
	setp.eq.s32 	%p9, %r18, 0;
	@%p9 bra 	$L__BB1_14;
	mov.b32 	%r272, 0;
$L__BB1_13:
	.pragma "nounroll";
	cvt.u64.u32 	%rd40, %r268;
	add.s64 	%rd41, %rd8, %rd40;
	mov.b16 	%rs4, 0;
	st.global.u8 	[%rd41], %rs4;
	add.s32 	%r268, %r268, 1;
	add.s32 	%r272, %r272, 1;
	setp.ne.s32 	%p10, %r272, %r18;
	@%p10 bra 	$L__BB1_13;
$L__BB1_14:
	setp.lt.s32 	%p11, %r10, 1;
	@%p11 bra 	$L__BB1_64;
	ld.const.u32 	%r25, [d_numKSubsets];
	ld.const.u32 	%r26, [d_t];
	@%p2 bra 	$L__BB1_58;
	and.b32  	%r27, %r11, 7;
	and.b32  	%r180, %r11, 2147483640;
	neg.s32 	%r28, %r180;
	mov.b32 	%r273, 0;
$L__BB1_17:
	mov.u32 	%r31, %r310;
	mov.u32 	%r310, %r309;
	mov.u32 	%r309, %r308;
	mov.u32 	%r308, %r307;
	mov.u32 	%r307, %r306;
	setp.lt.u32 	%p17, %r11, 8;
	shr.u32 	%r182, %r31, 2;
	xor.b32  	%r183, %r182, %r31;
	shl.b32 	%r184, %r307, 4;
	shl.b32 	%r185, %r183, 1;
	xor.b32  	%r186, %r184, %r185;
	xor.b32  	%r187, %r186, %r307;
	xor.b32  	%r306, %r187, %r183;
	add.s32 	%r311, %r311, 362437;
	add.s32 	%r188, %r306, %r311;
	rem.u32 	%r189, %r188, %r25;
	mul.wide.s32 	%rd65, %r189, 8;
	add.s64 	%rd66, %rd3, %rd65;
	ld.global.u64 	%rd9, [%rd66];
	cvt.u64.u32 	%rd67, %r273;
	add.s64 	%rd68, %rd67, %rd6;
	shl.b64 	%rd69, %rd68, 3;
	add.s64 	%rd70, %rd2, %rd69;
	st.global.u64 	[%rd70], %rd9;
	mov.b32 	%r282, 0;
	@%p17 bra 	$L__BB1_36;
	add.s64 	%rd71, %rd7, %rd4;
	add.s64 	%rd120, %rd71, 3;
	add.s64 	%rd121, %rd1, 32;
	mov.u32 	%r280, %r28;
$L__BB1_19:
	.pragma "nounroll";
	ld.global.u64 	%rd72, [%rd121+-32];
	and.b64  	%rd73, %rd72, %rd9;
	popc.b64 	%r190, %rd73;
	setp.gt.s32 	%p18, %r26, %r190;
	@%p18 bra 	$L__BB1_21;
	ld.global.u8 	%rs5, [%rd120+-3];
	add.s16 	%rs6, %rs5, 1;
	st.global.u8 	[%rd120+-3], %rs6;
$L__BB1_21:
	ld.global.u64 	%rd74, [%rd121+-24];
	and.b64  	%rd75, %rd74, %rd9;
	popc.b64 	%r191, %rd75;
	setp.gt.s32 	%p19, %r26, %r191;
	@%p19 bra 	$L__BB1_23;
	ld.global.u8 	%rs7, [%rd120+-2];
	add.s16 	%rs8, %rs7, 1;
	st.global.u8 	[%rd120+-2], %rs8;
$L__BB1_23:
	ld.global.u64 	%rd76, [%rd121+-16];
	and.b64  	%rd77, %rd76, %rd9;
	popc.b64 	%r192, %rd77;
	setp.gt.s32 	%p20, %r26, %r192;
	@%p20 bra 	$L__BB1_25;
	ld.global.u8 	%rs9, [%rd120+-1];
	add.s16 	%rs10, %rs9, 1;
	st.global.u8 	[%rd120+-1], %rs10;
$L__BB1_25:
	ld.global.u64 	%rd78, [%rd121+-8];
	and.b64  	%rd79, %rd78, %rd9;
	popc.b64 	%r193, %rd79;
	setp.gt.s32 	%p21, %r26, %r193;
	@%p21 bra 	$L__BB1_27;
	ld.global.u8 	%rs11, [%rd120];
	add.s16 	%rs12, %rs11, 1;
	st.global.u8 	[%rd120], %rs12;
$L__BB1_27:
	ld.global.u64 	%rd80, [%rd121];
	and.b64  	%rd81, %rd80, %rd9;
	popc.b64 	%r194, %rd81;
	setp.gt.s32 	%p22, %r26, %r194;
	@%p22 bra 	$L__BB1_29;
	ld.global.u8 	%rs13, [%rd120+1];
	add.s16 	%rs14, %rs13, 1;
	st.global.u8 	[%rd120+1], %rs14;
$L__BB1_29:
	ld.global.u64 	%rd82, [%rd121+8];
	and.b64  	%rd83, %rd82, %rd9;
	popc.b64 	%r195, %rd83;
	setp.gt.s32 	%p23, %r26, %r195;
	@%p23 bra 	$L__BB1_31;
	ld.global.u8 	%rs15, [%rd120+2];
	add.s16 	%rs16, %rs15, 1;
	st.global.u8 	[%rd120+2], %rs16;
$L__BB1_31:
	ld.global.u64 	%rd84, [%rd121+16];
	and.b64  	%rd85, %rd84, %rd9;
	popc.b64 	%r196, %rd85;
	setp.gt.s32 	%p24, %r26, %r196;
	@%p24 bra 	$L__BB1_33;
	ld.global.u8 	%rs17, [%rd120+3];
	add.s16 	%rs18, %rs17, 1;
	st.global.u8 	[%rd120+3], %rs18;
$L__BB1_33:
	ld.global.u64 	%rd86, [%rd121+24];
	and.b64  	%rd87, %rd86, %rd9;
	popc.b64 	%r197, %rd87;
	setp.gt.s32 	%p25, %r26, %r197;
	@%p25 bra 	$L__BB1_35;
	ld.global.u8 	%rs19, [%rd120+4];
	add.s16 	%rs20, %rs19, 1;
	st.global.u8 	[%rd120+4], %rs20;
$L__BB1_35:
	and.b32  	%r282, %r11, 2147483640;
	add.s32 	%r280, %r280, 8;
	add.s64 	%rd121, %rd121, 64;
	add.s64 	%rd120, %rd120, 8;
	setp.ne.s32 	%p26, %r280, 0;
	@%p26 bra 	$L__BB1_19;
$L__BB1_36:
	setp.eq.s32 	%p27, %r27, 0;
	@%p27 bra 	$L__BB1_57;
	add.s32 	%r198, %r27, -1;
	setp.lt.u32 	%p28, %r198, 3;
	@%p28 bra 	$L__BB1_47;
	cvt.u64.u32 	%rd88, %r282;
	mul.wide.u32 	%rd89, %r282, 8;
	add.s64 	%rd16, %rd1, %rd89;
	ld.global.u64 	%rd90, [%rd16];
	and.b64  	%rd91, %rd90, %rd9;
	popc.b64 	%r199, %rd91;
	setp.gt.s32 	%p29, %r26, %r199;
	add.s64 	%rd17, %rd8, %rd88;
	@%p29 bra 	$L__BB1_40;
	ld.global.u8 	%rs21, [%rd17];
	add.s16 	%rs22, %rs21, 1;
	st.global.u8 	[%rd17], %rs22;
$L__BB1_40:
	ld.global.u64 	%rd92, [%rd16+8];
	and.b64  	%rd93, %rd92, %rd9;
	popc.b64 	%r200, %rd93;
	setp.gt.s32 	%p30, %r26, %r200;
	@%p30 bra 	$L__BB1_42;
	ld.global.u8 	%rs23, [%rd17+1];
	add.s16 	%rs24, %rs23, 1;
	st.global.u8 	[%rd17+1], %rs24;
$L__BB1_42:
	ld.global.u64 	%rd94, [%rd16+16];
	and.b64  	%rd95, %rd94, %rd9;
	popc.b64 	%r201, %rd95;
	setp.gt.s32 	%p31, %r26, %r201;
	@%p31 bra 	$L__BB1_44;
	ld.global.u8 	%rs25, [%rd17+2];
	add.s16 	%rs26, %rs25, 1;
	st.global.u8 	[%rd17+2], %rs26;
$L__BB1_44:
	ld.global.u64 	%rd96, [%rd16+24];
	and.b64  	%rd97, %rd96, %rd9;
	popc.b64 	%r202, %rd97;
	setp.gt.s32 	%p32, %r26, %r202;
	@%p32 bra 	$L__BB1_46;
	ld.global.u8 	%rs27, [%rd17+3];
	add.s16 	%rs28, %rs27, 1;
	st.global.u8 	[%rd17+3], %rs28;
$L__BB1_46:
	add.s32 	%r282, %r282, 4;
$L__BB1_47:
	and.b32  	%r203, %r11, 3;
	setp.eq.s32 	%p33, %r203, 0;
	@%p33 bra 	$L__BB1_57;
	setp.eq.s32 	%p34, %r203, 1;
	@%p34 bra 	$L__BB1_54;
	cvt.u64.u32 	%rd98, %r282;
	mul.wide.u32 	%rd99, %r282, 8;
	add.s64 	%rd18, %rd1, %rd99;
	ld.global.u64 	%rd100, [%rd18];
	and.b64  	%rd101, %rd100, %rd9;
	popc.b64 	%r204, %rd101;
	setp.gt.s32 	%p35, %r26, %r204;
	add.s64 	%rd19, %rd8, %rd98;
	@%p35 bra 	$L__BB1_51;
	ld.global.u8 	%rs29, [%rd19];
	add.s16 	%rs30, %rs29, 1;
	st.global.u8 	[%rd19], %rs30;
$L__BB1_51:
	ld.global.u64 	%rd102, [%rd18+8];
	and.b64  	%rd103, %rd102, %rd9;
	popc.b64 	%r205, %rd103;
	setp.gt.s32 	%p36, %r26, %r205;
	@%p36 bra 	$L__BB1_53;
	ld.global.u8 	%rs31, [%rd19+1];
	add.s16 	%rs32, %rs31, 1;
	st.global.u8 	[%rd19+1], %rs32;
$L__BB1_53:
	add.s32 	%r282, %r282, 2;
$L__BB1_54:
	and.b32  	%r206, %r11, 1;
	setp.eq.b32 	%p37, %r206, 1;
	not.pred 	%p38, %p37;
	@%p38 bra 	$L__BB1_57;
	mul.wide.u32 	%rd104, %r282, 8;
	add.s64 	%rd105, %rd1, %rd104;
	ld.global.u64 	%rd106, [%rd105];
	and.b64  	%rd107, %rd106, %rd9;
	popc.b64 	%r207, %rd107;
	setp.gt.s32 	%p39, %r26, %r207;
	@%p39 bra 	$L__BB1_57;
	cvt.u64.u32 	%rd108, %r282;
	add.s64 	%rd109, %rd8, %rd108;
	ld.global.u8 	%rs33, [%rd109];
	add.s16 	%rs34, %rs33, 1;
	st.global.u8 	[%rd109], %rs34;
$L__BB1_57:
	add.s32 	%r273, %r273, 1;
	setp.eq.s32 	%p40, %r273, %r10;
	@%p40 bra 	$L__BB1_64;
	bra.uni 	$L__BB1_17;
$L__BB1_58:
	and.b32  	%r47, %r10, 3;
	setp.lt.u32 	%p13, %r10, 4;
	mov.b32 	%r291, 0;
	@%p13 bra 	$L__BB1_61;
	and.b32  	%r291, %r10, 2147483644;
	mov.b32 	%r312, 0;
	mov.u32 	%r314, %r309;
	mov.u32 	%r315, %r308;
	mov.u32 	%r316, %r307;
	mov.u32 	%r318, %r310;
$L__BB1_60:
	mov.u32 	%r310, %r306;
	shr.u32 	%r135, %r318, 2;
	xor.b32  	%r136, %r135, %r318;
	shl.b32 	%r137, %r310, 4;
	shl.b32 	%r138, %r136, 1;
	xor.b32  	%r139, %r137, %r138;
	xor.b32  	%r140, %r139, %r310;
	xor.b32  	%r309, %r140, %r136;
	add.s32 	%r141, %r311, %r309;
	add.s32 	%r142, %r141, 362437;
	rem.u32 	%r143, %r142, %r25;
	mul.wide.s32 	%rd42, %r143, 8;
	add.s64 	%rd43, %rd3, %rd42;
	ld.global.u64 	%rd44, [%rd43];
	cvt.u64.u32 	%rd45, %r312;
	add.s64 	%rd46, %rd45, %rd6;
	shl.b64 	%rd47, %rd46, 3;
	add.s64 	%rd48, %rd2, %rd47;
	st.global.u64 	[%rd48], %rd44;
	shr.u32 	%r144, %r314, 2;
	xor.b32  	%r145, %r144, %r314;
	shl.b32 	%r146, %r309, 4;
	shl.b32 	%r147, %r145, 1;
	xor.b32  	%r148, %r146, %r147;
	xor.b32  	%r149, %r148, %r309;
	xor.b32  	%r308, %r149, %r145;
	add.s32 	%r150, %r311, %r308;
	add.s32 	%r151, %r150, 724874;
	rem.u32 	%r152, %r151, %r25;
	mul.wide.s32 	%rd49, %r152, 8;
	add.s64 	%rd50, %rd3, %rd49;
	ld.global.u64 	%rd51, [%rd50];
	st.global.u64 	[%rd48+8], %rd51;
	shr.u32 	%r153, %r315, 2;
	xor.b32  	%r154, %r153, %r315;
	shl.b32 	%r155, %r308, 4;
	shl.b32 	%r156, %r154, 1;
	xor.b32  	%r157, %r155, %r156;
	xor.b32  	%r158, %r157, %r308;
	xor.b32  	%r307, %r158, %r154;
	add.s32 	%r159, %r311, %r307;
	add.s32 	%r160, %r159, 1087311;
	rem.u32 	%r161, %r160, %r25;
	mul.wide.s32 	%rd52, %r161, 8;
	add.s64 	%rd53, %rd3, %rd52;
	ld.global.u64 	%rd54, [%rd53];
	st.global.u64 	[%rd48+16], %rd54;
	shr.u32 	%r162, %r316, 2;
	xor.b32  	%r163, %r162, %r316;
	shl.b32 	%r164, %r307, 4;
	shl.b32 	%r165, %r163, 1;
	xor.b32  	%r166, %r164, %r165;
	xor.b32  	%r167, %r166, %r307;
	xor.b32  	%r306, %r167, %r163;
	add.s32 	%r311, %r311, 1449748;
	add.s32 	%r168, %r306, %r311;
	rem.u32 	%r169, %r168, %r25;
	mul.wide.s32 	%rd55, %r169, 8;
	add.s64 	%rd56, %rd3, %rd55;
	ld.global.u64 	%rd57, [%rd56];
	st.global.u64 	[%rd48+24], %rd57;
	add.s32 	%r312, %r312, 4;
	setp.eq.s32 	%p14, %r312, %r291;
	mov.u32 	%r314, %r309;
	mov.u32 	%r315, %r308;
	mov.u32 	%r316, %r307;
	mov.u32 	%r318, %r310;
	@%p14 bra 	$L__BB1_61;
	bra.uni 	$L__BB1_60;
$L__BB1_61:
	setp.eq.s32 	%p15, %r47, 0;
	@%p15 bra 	$L__BB1_64;
	mov.b32 	%r301, 0;
	mov.u32 	%r305, %r310;
$L__BB1_63:
	.pragma "nounroll";
	mov.u32 	%r310, %r309;
	mov.u32 	%r309, %r308;
	mov.u32 	%r308, %r307;
	mov.u32 	%r307, %r306;
	shr.u32 	%r171, %r305, 2;
	xor.b32  	%r172, %r171, %r305;
	shl.b32 	%r173, %r307, 4;
	shl.b32 	%r174, %r172, 1;
	xor.b32  	%r175, %r173, %r174;
	xor.b32  	%r176, %r175, %r307;
	xor.b32  	%r306, %r176, %r172;
	add.s32 	%r311, %r311, 362437;
	add.s32 	%r177, %r306, %r311;
	rem.u32 	%r178, %r177, %r25;
	mul.wide.s32 	%rd58, %r178, 8;
	add.s64 	%rd59, %rd3, %rd58;
	ld.global.u64 	%rd60, [%rd59];
	cvt.u64.u32 	%rd61, %r291;
	add.s64 	%rd62, %rd61, %rd6;
	shl.b64 	%rd63, %rd62, 3;
	add.s64 	%rd64, %rd2, %rd63;
	st.global.u64 	[%rd64], %rd60;
	add.s32 	%r291, %r291, 1;
	add.s32 	%r301, %r301, 1;
	setp.ne.s32 	%p16, %r301, %r47;
	mov.u32 	%r305, %r310;
	@%p16 bra 	$L__BB1_63;
$L__BB1_64:
	setp.lt.s32 	%p41, %r11, 1;
	mov.b32 	%r332, 0;
	@%p41 bra 	$L__BB1_77;
	and.b32  	%r82, %r11, 15;
	setp.lt.u32 	%p42, %r11, 16;
	mov.b32 	%r322, 0;
	mov.u32 	%r332, %r322;
	@%p42 bra 	$L__BB1_68;
	and.b32  	%r322, %r11, 2147483632;
	neg.s32 	%r319, %r322;
	add.s64 	%rd110, %rd7, %rd4;
	add.s64 	%rd122, %rd110, 7;
	mov.b32 	%r332, 0;
$L__BB1_67:
	.pragma "nounroll";
	ld.global.u8 	%rs35, [%rd122+-7];
	setp.eq.s16 	%p43, %rs35, 0;
	selp.u32 	%r212, 1, 0, %p43;
	add.s32 	%r213, %r332, %r212;
	ld.global.u8 	%rs36, [%rd122+-6];
	setp.eq.s16 	%p44, %rs36, 0;
	selp.u32 	%r214, 1, 0, %p44;
	add.s32 	%r215, %r213, %r214;
	ld.global.u8 	%rs37, [%rd122+-5];
	setp.eq.s16 	%p45, %rs37, 0;
	selp.u32 	%r216, 1, 0, %p45;
	add.s32 	%r217, %r215, %r216;
	ld.global.u8 	%rs38, [%rd122+-4];
	setp.eq.s16 	%p46, %rs38, 0;
	selp.u32 	%r218, 1, 0, %p46;
	add.s32 	%r219, %r217, %r218;
	ld.global.u8 	%rs39, [%rd122+-3];
	setp.eq.s16 	%p47, %rs39, 0;
	selp.u32 	%r220, 1, 0, %p47;
	add.s32 	%r221, %r219, %r220;
	ld.global.u8 	%rs40, [%rd122+-2];
	setp.eq.s16 	%p48, %rs40, 0;
	selp.u32 	%r222, 1, 0, %p48;
	add.s32 	%r223, %r221, %r222;
	ld.global.u8 	%rs41, [%rd122+-1];
	setp.eq.s16 	%p49, %rs41, 0;
	selp.u32 	%r224, 1, 0, %p49;
	add.s32 	%r225, %r223, %r224;
	ld.global.u8 	%rs42, [%rd122];
	setp.eq.s16 	%p50, %rs42, 0;
	selp.u32 	%r226, 1, 0, %p50;
	add.s32 	%r227, %r225, %r226;
	ld.global.u8 	%rs43, [%rd122+1];
	setp.eq.s16 	%p51, %rs43, 0;
	selp.u32 	%r228, 1, 0, %p51;
	add.s32 	%r229, %r227, %r228;
	ld.global.u8 	%rs44, [%rd122+2];
	setp.eq.s16 	%p52, %rs44, 0;
	selp.u32 	%r230, 1, 0, %p52;
	add.s32 	%r231, %r229, %r230;
	ld.global.u8 	%rs45, [%rd122+3];
	setp.eq.s16 	%p53, %rs45, 0;
	selp.u32 	%r232, 1, 0, %p53;
	add.s32 	%r233, %r231, %r232;
	ld.global.u8 	%rs46, [%rd122+4];
	setp.eq.s16 	%p54, %rs46, 0;
	selp.u32 	%r234, 1, 0, %p54;
	add.s32 	%r235, %r233, %r234;
	ld.global.u8 	%rs47, [%rd122+5];
	setp.eq.s16 	%p55, %rs47, 0;
	selp.u32 	%r236, 1, 0, %p55;
	add.s32 	%r237, %r235, %r236;
	ld.global.u8 	%rs48, [%rd122+6];
	setp.eq.s16 	%p56, %rs48, 0;
	selp.u32 	%r238, 1, 0, %p56;
	add.s32 	%r239, %r237, %r238;
	ld.global.u8 	%rs49, [%rd122+7];
	setp.eq.s16 	%p57, %rs49, 0;
	selp.u32 	%r240, 1, 0, %p57;
	add.s32 	%r241, %r239, %r240;
	ld.global.u8 	%rs50, [%rd122+8];
	setp.eq.s16 	%p58, %rs50, 0;
	selp.u32 	%r242, 1, 0, %p58;
	add.s32 	%r332, %r241, %r242;
	add.s32 	%r319, %r319, 16;
	add.s64 	%rd122, %rd122, 16;
	setp.ne.s32 	%p59, %r319, 0;
	@%p59 bra 	$L__BB1_67;
$L__BB1_68:
	setp.eq.s32 	%p60, %r82, 0;
	@%p60 bra 	$L__BB1_77;
	and.b32  	%r105, %r11, 7;
	setp.lt.u32 	%p61, %r82, 8;
	@%p61 bra 	$L__BB1_71;
	cvt.u64.u32 	%rd111, %r322;
	add.s64 	%rd112, %rd8, %rd111;
	ld.global.u8 	%rs51, [%rd112];
	setp.eq.s16 	%p62, %rs51, 0;
	selp.u32 	%r244, 1, 0, %p62;
	add.s32 	%r245, %r332, %r244;
	ld.global.u8 	%rs52, [%rd112+1];
	setp.eq.s16 	%p63, %rs52, 0;
	selp.u32 	%r246, 1, 0, %p63;
	add.s32 	%r247, %r245, %r246;
	ld.global.u8 	%rs53, [%rd112+2];
	setp.eq.s16 	%p64, %rs53, 0;
	selp.u32 	%r248, 1, 0, %p64;
	add.s32 	%r249, %r247, %r248;
	ld.global.u8 	%rs54, [%rd112+3];
	setp.eq.s16 	%p65, %rs54, 0;
	selp.u32 	%r250, 1, 0, %p65;
	add.s32 	%r251, %r249, %r250;
	ld.global.u8 	%rs55, [%rd112+4];
	setp.eq.s16 	%p66, %rs55, 0;
	selp.u32 	%r252, 1, 0, %p66;
	add.s32 	%r253, %r251, %r252;
	ld.global.u8 	%rs56, [%rd112+5];
	setp.eq.s16 	%p67, %rs56, 0;
	selp.u32 	%r254, 1, 0, %p67;
	add.s32 	%r255, %r253, %r254;
	ld.global.u8 	%rs57, [%rd112+6];
	setp.eq.s16 	%p68, %rs57, 0;
	selp.u32 	%r256, 1, 0, %p68;
	add.s32 	%r257, %r255, %r256;
	ld.global.u8 	%rs58, [%rd112+7];
	setp.eq.s16 	%p69, %rs58, 0;
	selp.u32 	%r258, 1, 0, %p69;
	add.s32 	%r332, %r257, %r258;
	add.s32 	%r322, %r322, 8;
$L__BB1_71:
	setp.eq.s32 	%p70, %r105, 0;
	@%p70 bra 	$L__BB1_77;
	and.b32  	%r111, %r11, 3;
	setp.lt.u32 	%p71, %r105, 4;
	@%p71 bra 	$L__BB1_74;
	cvt.u64.u32 	%rd113, %r322;
	add.s64 	%rd114, %rd8, %rd113;
	ld.global.u8 	%rs59, [%rd114];
	setp.eq.s16 	%p72, %rs59, 0;
	selp.u32 	%r260, 1, 0, %p72;
	add.s32 	%r261, %r332, %r260;
	ld.global.u8 	%rs60, [%rd114+1];
	setp.eq.s16 	%p73, %rs60, 0;
	selp.u32 	%r262, 1, 0, %p73;
	add.s32 	%r263, %r261, %r262;
	ld.global.u8 	%rs61, [%rd114+2];
	setp.eq.s16 	%p74, %rs61, 0;
	selp.u32 	%r264, 1, 0, %p74;
	add.s32 	%r265, %r263, %r264;
	ld.global.u8 	%rs62, [%rd114+3];
	setp.eq.s16 	%p75, %rs62, 0;
	selp.u32 	%r266, 1, 0, %p75;
	add.s32 	%r332, %r265, %r266;
	add.s32 	%r322, %r322, 4;
$L__BB1_74:
	setp.eq.s32 	%p76, %r111, 0;
	@%p76 bra 	$L__BB1_77;
	cvt.u64.u32 	%rd115, %r322;
	add.s64 	%rd116, %rd7, %rd115;
	add.s64 	%rd123, %rd4, %rd116;
	neg.s32 	%r330, %r111;
$L__BB1_76:
	.pragma "nounroll";
	ld.global.u8 	%rs63, [%rd123];
	setp.eq.s16 	%p77, %rs63, 0;
	selp.u32 	%r267, 1, 0, %p77;
	add.s32 	%r332, %r332, %r267;
	add.s64 	%rd123, %rd123, 1;
	add.s32 	%r330, %r330, 1;
	setp.ne.s32 	%p78, %r330, 0;
	@%p78 bra 	$L__BB1_76;
$L__BB1_77:
	cvta.to.global.u64 	%rd117, %rd27;
	mul.wide.s32 	%rd118, %r1, 4;
	add.s64 	%rd119, %rd117, %rd118;
	st.global.u32 	[%rd119], %r332;
	st.global.v2.u32 	[%rd5], {%r311, %r310};
	st.global.v2.u32 	[%rd5+8], {%r309, %r308};
	st.global.v2.u32 	[%rd5+16], {%r307, %r306};
	st.global.v2.u32 	[%rd5+24], {%r8, %r9};
	st.global.f32 	[%rd5+32], %f1;
	st.global.f64 	[%rd5+40], %fd1;
$L__BB1_78:
	ret;

}
	// .globl	_Z17localSearchKernelPmPhPiS_S_P17curandStateXORWOWiiS1_S1_
.visible .entry _Z17localSearchKernelPmPhPiS_S_P17curandStateXORWOWiiS1_S1_(
	.param .u64 .ptr .align 1 _Z17localSearchKernelPmPhPiS_S_P17curandStateXORWOWiiS1_S1__param_0,
	.param .u64 .ptr .align 1 _Z17localSearchKernelPmPhPiS_S_P17curandStateXORWOWiiS1_S1__param_1,
	.param .u64 .ptr .align 1 _Z17localSearchKernelPmPhPiS_S_P17curandStateXORWOWiiS1_S1__param_2,
	.param .u64 .ptr .align 1 _Z17localSearchKernelPmPhPiS_S_P17curandStateXORWOWiiS1_S1__param_3,
	.param .u64 .ptr .align 1 _Z17localSearchKernelPmPhPiS_S_P17curandStateXORWOWiiS1_S1__param_4,
	.param .u64 .ptr .align 1 _Z17localSearchKernelPmPhPiS_S_P17curandStateXORWOWiiS1_S1__param_5,
	.param .u32 _Z17localSearchKernelPmPhPiS_S_P17curandStateXORWOWiiS1_S1__param_6,
	.param .u32 _Z17localSearchKernelPmPhPiS_S_P17curandStateXORWOWiiS1_S1__param_7,
	.param .u64 .ptr .align 1 _Z17localSearchKernelPmPhPiS_S_P17curandStateXORWOWiiS1_S1__param_8,
	.param .u64 .ptr .align 1 _Z17localSearchKernelPmPhPiS_S_P17curandStateXORWOWiiS1_S1__param_9
)
{
	.reg .pred 	%p<634>;
	.reg .b16 	%rs<43>;
	.reg .b32 	%r<1023>;
	.reg .b32 	%f<2>;
	.reg .b64 	%rd<666>;
	.reg .b64 	%fd<2>;

	ld.param.u64 	%rd35, [_Z17localSearchKernelPmPhPiS_S_P17curandStateXORWOWiiS1_S1__param_1];
	ld.param.u64 	%rd36, [_Z17localSearchKernelPmPhPiS_S_P17curandStateXORWOWiiS1_S1__param_2];
	ld.param.u64 	%rd39, [_Z17localSearchKernelPmPhPiS_S_P17curandStateXORWOWiiS1_S1__param_4];
	ld.param.u64 	%rd37, [_Z17localSearchKernelPmPhPiS_S_P17curandStateXORWOWiiS1_S1__param_5];
	ld.param.u32 	%r622, [_Z17localSearchKernelPmPhPiS_S_P17curandStateXORWOWiiS1_S1__param_6];
	ld.param.u32 	%r621, [_Z17localSearchKernelPmPhPiS_S_P17curandStateXORWOWiiS1_S1__param_7];
	cvta.to.global.u64 	%rd1, %rd39;
	mov.u32 	%r623, %ctaid.x;
	mov.u32 	%r624, %ntid.x;
	mov.u32 	%r625, %tid.x;
	mad.lo.s32 	%r1, %r623, %r624, %r625;
	setp.ge.s32 	%p1, %r1, %r622;
	@%p1 bra 	$L__BB2_838;
	ld.param.u64 	%rd656, [_Z17localSearchKernelPmPhPiS_S_P17curandStateXORWOWiiS1_S1__param_0];
	cvta.to.global.u64 	%rd40, %rd37;
	cvta.to.global.u64 	%rd41, %rd36;
	cvta.to.global.u64 	%rd2, %rd656;
	mul.wide.s32 	%rd42, %r1, 48;
	add.s64 	%rd3, %rd40, %rd42;
	ld.global.v2.u32 	{%r1021, %r1020}, [%rd3];
	ld.global.v2.u32 	{%r1019, %r1018}, [%rd3+8];
	ld.global.v2.u32 	{%r1017, %r1016}, [%rd3+16];
	ld.global.v2.u32 	{%r8, %r9}, [%rd3+24];
	ld.global.f32 	%f1, [%rd3+32];
	ld.global.f64 	%fd1, [%rd3+40];
	ld.const.u32 	%r10, [d_b];
	mul.lo.s32 	%r626, %r10, %r1;
	cvt.s64.s32 	%rd4, %r626;
	ld.const.u32 	%r627, [d_numMSubsets];
	mul.lo.s32 	%r12, %r627, %r1;
	mul.wide.s32 	%rd43, %r1, 4;
	add.s64 	%rd5, %rd41, %rd43;
	ld.global.u32 	%r1022, [%rd5];
	min.s32 	%r629, %r621, %r1022;
	setp.lt.s32 	%p2, %r629, 1;
	@%p2 bra 	$L__BB2_837;
	ld.const.u32 	%r630, [d_v];
	ld.const.u32 	%r14, [d_k];
	setp.eq.s32 	%p3, %r630, 64;
	mov.b64 	%rd44, -1;
	shl.b64 	%rd45, %rd44, %r630;
	not.b64 	%rd46, %rd45;
	selp.b64 	%rd6, -1, %rd46, %p3;
	sub.s32 	%r15, %r630, %r14;
	setp.gt.s32 	%p4, %r627, 0;
	ld.const.u32 	%r16, [d_t];
	@%p4 bra 	$L__BB2_385;
	mov.b32 	%r883, 0;
$L__BB2_4:
	mov.u32 	%r351, %r1019;
	mov.u32 	%r350, %r1020;
	mov.u32 	%r1019, %r1016;
	mov.u32 	%r1020, %r1017;
	mov.u32 	%r352, %r1018;
	shr.u32 	%r632, %r350, 2;
	xor.b32  	%r633, %r632, %r350;
	shl.b32 	%r634, %r1019, 4;
	shl.b32 	%r635, %r633, 1;
	xor.b32  	%r636, %r634, %r635;
	xor.b32  	%r637, %r636, %r1019;
	xor.b32  	%r1018, %r637, %r633;
	add.s32 	%r638, %r1021, %r1018;
	add.s32 	%r639, %r638, 362437;
	rem.u32 	%r640, %r639, %r10;
	cvt.s64.s32 	%rd47, %r640;
	add.s64 	%rd48, %rd47, %rd4;
	shl.b64 	%rd49, %rd48, 3;
	add.s64 	%rd27, %rd2, %rd49;
	ld.global.u64 	%rd28, [%rd27];
	xor.b64  	%rd29, %rd6, %rd28;
	shr.u32 	%r641, %r351, 2;
	xor.b32  	%r642, %r641, %r351;
	shl.b32 	%r643, %r1018, 4;
	shl.b32 	%r644, %r642, 1;
	xor.b32  	%r645, %r644, %r643;
	xor.b32  	%r646, %r645, %r642;
	xor.b32  	%r1017, %r646, %r1018;
	add.s32 	%r647, %r1021, %r1017;
	add.s32 	%r648, %r647, 724874;
	rem.u32 	%r891, %r648, %r14;
	and.b64  	%rd50, %rd28, 1;
	setp.eq.b64 	%p5, %rd50, 1;
	not.pred 	%p6, %p5;
	@%p6 bra 	$L__BB2_7;
	setp.eq.s32 	%p7, %r891, 0;
	mov.b64 	%rd664, 0;
	@%p7 bra 	$L__BB2_194;
	add.s32 	%r891, %r891, -1;
$L__BB2_7:
	and.b64  	%rd52, %rd28, 2;
	setp.eq.s64 	%p8, %rd52, 0;
	@%p8 bra 	$L__BB2_10;
	setp.eq.s32 	%p9, %r891, 0;
	mov.b64 	%rd664, 1;
	@%p9 bra 	$L__BB2_194;
	add.s32 	%r891, %r891, -1;
$L__BB2_10:
	and.b64  	%rd54, %rd28, 4;
	setp.eq.s64 	%p10, %rd54, 0;
	@%p10 bra 	$L__BB2_13;
	setp.eq.s32 	%p11, %r891, 0;
	mov.b64 	%rd664, 2;
	@%p11 bra 	$L__BB2_194;
	add.s32 	%r891, %r891, -1;
$L__BB2_13:
	and.b64  	%rd56, %rd28, 8;
	setp.eq.s64 	%p12, %rd56, 0;
	@%p12 bra 	$L__BB2_16;
	setp.eq.s32 	%p13, %r891, 0;
	mov.b64 	%rd664, 3;
	@%p13 bra 	$L__BB2_194;
	add.s32 	%r891, %r891, -1;
$L__BB2_16:
	and.b64  	%rd58, %rd28, 16;
	setp.eq.s64 	%p14, %rd58, 0;
	@%p14 bra 	$L__BB2_19;
	setp.eq.s32 	%p15, %r891, 0;
	mov.b64 	%rd664, 4;
	@%p15 bra 	$L__BB2_194;
	add.s32 	%r891, %r891, -1;
$L__BB2_19:
	and.b64  	%rd60, %rd28, 32;
	setp.eq.s64 	%p16, %rd60, 0;
	@%p16 bra 	$L__BB2_22;
	setp.eq.s32 	%p17, %r891, 0;
	mov.b64 	%rd664, 5;
	@%p17 bra 	$L__BB2_194;
	add.s32 	%r891, %r891, -1;
$L__BB2_22:
	and.b64  	%rd62, %rd28, 64;
	setp.eq.s64 	%p18, %rd62, 0;
	@%p18 bra 	$L__BB2_25;
	setp.eq.s32 	%p19, %r891, 0;
	mov.b64 	%rd664, 6;
	@%p19 bra 	$L__BB2_194;
	add.s32 	%r891, %r891, -1;
$L__BB2_25:
	and.b64  	%rd64, %rd28, 128;
	setp.eq.s64 	%p20, %rd64, 0;
	@%p20 bra 	$L__BB2_28;
	setp.eq.s32 	%p21, %r891, 0;
	mov.b64 	%rd664, 7;
	@%p21 bra 	$L__BB2_194;
	add.s32 	%r891, %r891, -1;
$L__BB2_28:
	and.b64  	%rd66, %rd28, 256;
	setp.eq.s64 	%p22, %rd66, 0;
	@%p22 bra 	$L__BB2_31;
	setp.eq.s32 	%p23, %r891, 0;
	mov.b64 	%rd664, 8;
	@%p23 bra 	$L__BB2_194;
	add.s32 	%r891, %r891, -1;
$L__BB2_31:
	and.b64  	%rd68, %rd28, 512;
	setp.eq.s64 	%p24, %rd68, 0;
	@%p24 bra 	$L__BB2_34;
	setp.eq.s32 	%p25, %r891, 0;
	mov.b64 	%rd664, 9;
	@%p25 bra 	$L__BB2_194;
	add.s32 	%r891, %r891, -1;
$L__BB2_34:
	and.b64  	%rd70, %rd28, 1024;
	setp.eq.s64 	%p26, %rd70, 0;
	@%p26 bra 	$L__BB2_37;
	setp.eq.s32 	%p27, %r891, 0;
	mov.b64 	%rd664, 10;
	@%p27 bra 	$L__BB2_194;
	add.s32 	%r891, %r891, -1;
$L__BB2_37:
	and.b64  	%rd72, %rd28, 2048;
	setp.eq.s64 	%p28, %rd72, 0;
	@%p28 bra 	$L__BB2_40;
	setp.eq.s32 	%p29, %r891, 0;
	mov.b64 	%rd664, 11;
	@%p29 bra 	$L__BB2_194;
	add.s32 	%r891, %r891, -1;
$L__BB2_40:
	and.b64  	%rd74, %rd28, 4096;
	setp.eq.s64 	%p30, %rd74, 0;
	@%p30 bra 	$L__BB2_43;
	setp.eq.s32 	%p31, %r891, 0;
	mov.b64 	%rd664, 12;
	@%p31 bra 	$L__BB2_194;
	add.s32 	%r891, %r891, -1;
$L__BB2_43:
	and.b64  	%rd76, %rd28, 8192;
	setp.eq.s64 	%p32, %rd76, 0;
	@%p32 bra 	$L__BB2_46;
	setp.eq.s32 	%p33, %r891, 0;
	mov.b64 	%rd664, 13;
	@%p33 bra 	$L__BB2_194;
	add.s32 	%r891, %r891, -1;
$L__BB2_46:
	and.b64  	%rd78, %rd28, 16384;
	setp.eq.s64 	%p34, %rd78, 0;
	@%p34 bra 	$L__BB2_49;
	setp.eq.s32 	%p35, %r891, 0;
	mov.b64 	%rd664, 14;
	@%p35 bra 	$L__BB2_194;
	add.s32 	%r891, %r891, -1;
$L__BB2_49:
	and.b64  	%rd80, %rd28, 32768;
	setp.eq.s64 	%p36, %rd80, 0;
	@%p36 bra 	$L__BB2_52;
	setp.eq.s32 	%p37, %r891, 0;
	mov.b64 	%rd664, 15;
	@%p37 bra 	$L__BB2_194;
	add.s32 	%r891, %r891, -1;
$L__BB2_52:
	and.b64  	%rd82, %rd28, 65536;
	setp.eq.s64 	%p38, %rd82, 0;
	@%p38 bra 	$L__BB2_55;
	setp.eq.s32 	%p39, %r891, 0;
	mov.b64 	%rd664, 16;
	@%p39 bra 	$L__BB2_194;
	add.s32 	%r891, %r891, -1;
$L__BB2_55:
	and.b64  	%rd84, %rd28, 131072;
	setp.eq.s64 	%p40, %rd84, 0;
	@%p40 bra 	$L__BB2_58;
	setp.eq.s32 	%p41, %r891, 0;
	mov.b64 	%rd664, 17;
	@%p41 bra 	$L__BB2_194;
	add.s32 	%r891, %r891, -1;
$L__BB2_58:
	and.b64  	%rd86, %rd28, 262144;
	setp.eq.s64 	%p42, %rd86, 0;
	@%p42 bra 	$L__BB2_61;
	setp.eq.s32 	%p43, %r891, 0;
	mov.b64 	%rd664, 18;
	@%p43 bra 	$L__BB2_194;
	add.s32 	%r891, %r891, -1;
$L__BB2_61:
	and.b64  	%rd88, %rd28, 524288;
	setp.eq.s64 	%p44, %rd88, 0;
	@%p44 bra 	$L__BB2_64;
	setp.eq.s32 	%p45, %r891, 0;
	mov.b64 	%rd664, 19;
	@%p45 bra 	$L__BB2_194;
	add.s32 	%r891, %r891, -1;
$L__BB2_64:
	and.b64  	%rd90, %rd28, 1048576;
	setp.eq.s64 	%p46, %rd90, 0;
	@%p46 bra 	$L__BB2_67;
	setp.eq.s32 	%p47, %r891, 0;
	mov.b64 	%rd664, 20;
	@%p47 bra 	$L__BB2_194;
	add.s32 	%r891, %r891, -1;
$L__BB2_67:
	and.b64  	%rd92, %rd28, 2097152;
	setp.eq.s64 	%p48, %rd92, 0;
	@%p48 bra 	$L__BB2_70;
	setp.eq.s32 	%p49, %r891, 0;
	mov.b64 	%rd664, 21;
	@%p49 bra 	$L__BB2_194;
	add.s32 	%r891, %r891, -1;
$L__BB2_70:
	and.b64  	%rd94, %rd28, 4194304;
	setp.eq.s64 	%p50, %rd94, 0;
	@%p50 bra 	$L__BB2_73;
	setp.eq.s32 	%p51, %r891, 0;
	mov.b64 	%rd664, 22;
	@%p51 bra 	$L__BB2_194;
	add.s32 	%r891, %r891, -1;
$L__BB2_73:
	and.b64  	%rd96, %rd28, 8388608;
	setp.eq.s64 	%p52, %rd96, 0;
	@%p52 bra 	$L__BB2_76;
	setp.eq.s32 	%p53, %r891, 0;
	mov.b64 	%rd664, 23;
	@%p53 bra 	$L__BB2_194;
	add.s32 	%r891, %r891, -1;
$L__BB2_76:
	and.b64  	%rd98, %rd28, 16777216;
	setp.eq.s64 	%p54, %rd98, 0;
	@%p54 bra 	$L__BB2_79;
	setp.eq.s32 	%p55, %r891, 0;
	mov.b64 	%rd664, 24;
	@%p55 bra 	$L__BB2_194;
	add.s32 	%r891, %r891, -1;
$L__BB2_79:
	and.b64  	%rd100, %rd28, 33554432;
	setp.eq.s64 	%p56, %rd100, 0;
	@%p56 bra 	$L__BB2_82;
	setp.eq.s32 	%p57, %r891, 0;
	mov.b64 	%rd664, 25;
	@%p57 bra 	$L__BB2_194;
	add.s32 	%r891, %r891, -1;
$L__BB2_82:
	and.b64  	%rd102, %rd28, 67108864;
	setp.eq.s64 	%p58, %rd102, 0;
	@%p58 bra 	$L__BB2_85;
	setp.eq.s32 	%p59, %r891, 0;
	mov.b64 	%rd664, 26;
	@%p59 bra 	$L__BB2_194;
	add.s32 	%r891, %r891, -1;
$L__BB2_85:
	and.b64  	%rd104, %rd28, 134217728;
	setp.eq.s64 	%p60, %rd104, 0;
	@%p60 bra 	$L__BB2_88;
	setp.eq.s32 	%p61, %r891, 0;
	mov.b64 	%rd664, 27;
	@%p61 bra 	$L__BB2_194;
	add.s32 	%r891, %r891, -1;
$L__BB2_88:
	and.b64  	%rd106, %rd28, 268435456;
	setp.eq.s64 	%p62, %rd106, 0;
	@%p62 bra 	$L__BB2_91;
	setp.eq.s32 	%p63, %r891, 0;
	mov.b64 	%rd664, 28;
	@%p63 bra 	$L__BB2_194;
	add.s32 	%r891, %r891, -1;
$L__BB2_91:
	and.b64  	%rd108, %rd28, 536870912;
	setp.eq.s64 	%p64, %rd108, 0;
	@%p64 bra 	$L__BB2_94;
	setp.eq.s32 	%p65, %r891, 0;
	mov.b64 	%rd664, 29;
	@%p65 bra 	$L__BB2_194;
	add.s32 	%r891, %r891, -1;
$L__BB2_94:
	and.b64  	%rd110, %rd28, 1073741824;
	setp.eq.s64 	%p66, %rd110, 0;
	@%p66 bra 	$L__BB2_97;
	setp.eq.s32 	%p67, %r891, 0;
	mov.b64 	%rd664, 30;
	@%p67 bra 	$L__BB2_194;
	add.s32 	%r891, %r891, -1;
$L__BB2_97:
	and.b64  	%rd112, %rd28, 2147483648;
	setp.eq.s64 	%p68, %rd112, 0;
	@%p68 bra 	$L__BB2_100;
	setp.eq.s32 	%p69, %r891, 0;
	mov.b64 	%rd664, 31;
	@%p69 bra 	$L__BB2_194;
	add.s32 	%r891, %r891, -1;
$L__BB2_100:
	and.b64  	%rd114, %rd28, 4294967296;
	setp.eq.s64 	%p70, %rd114, 0;
	@%p70 bra 	$L__BB2_103;
	setp.eq.s32 	%p71, %r891, 0;
	mov.b64 	%rd664, 32;
	@%p71 bra 	$L__BB2_194;
	add.s32 	%r891, %r891, -1;
$L__BB2_103:
	and.b64  	%rd116, %rd28, 8589934592;
	setp.eq.s64 	%p72, %rd116, 0;
	@%p72 bra 	$L__BB2_106;
	setp.eq.s32 	%p73, %r891, 0;
	mov.b64 	%rd664, 33;
	@%p73 bra 	$L__BB2_194;
	add.s32 	%r891, %r891, -1;
$L__BB2_106:
	and.b64  	%rd118, %rd28, 17179869184;
	setp.eq.s64 	%p74, %rd118, 0;
	@%p74 bra 	$L__BB2_109;
	setp.eq.s32 	%p75, %r891, 0;
	mov.b64 	%rd664, 34;
	@%p75 bra 	$L__BB2_194;
	add.s32 	%r891, %r891, -1;
$L__BB2_109:
	and.b64  	%rd120, %rd28, 34359738368;
	setp.eq.s64 	%p76, %rd120, 0;
	@%p76 bra 	$L__BB2_112;
	setp.eq.s32 	%p77, %r891, 0;
	mov.b64 	%rd664, 35;
	@%p77 bra 	$L__BB2_194;
	add.s32 	%r891, %r891, -1;
$L__BB2_112:
	and.b64  	%rd122, %rd28, 68719476736;
	setp.eq.s64 	%p78, %rd122, 0;
	@%p78 bra 	$L__BB2_115;
	setp.eq.s32 	%p79, %r891, 0;
	mov.b64 	%rd664, 36;
	@%p79 bra 	$L__BB2_194;
	add.s32 	%r891, %r891, -1;
$L__BB2_115:
	and.b64  	%rd124, %rd28, 137438953472;
	setp.eq.s64 	%p80, %rd124, 0;
	@%p80 bra 	$L__BB2_118;
	setp.eq.s32 	%p81, %r891, 0;
	mov.b64 	%rd664, 37;
	@%p81 bra 	$L__BB2_194;
	add.s32 	%r891, %r891, -1;
$L__BB2_118:
	and.b64  	%rd126, %rd28, 274877906944;
	setp.eq.s64 	%p82, %rd126, 0;
	@%p82 bra 	$L__BB2_121;
	setp.eq.s32 	%p83, %r891, 0;
	mov.b64 	%rd664, 38;
	@%p83 bra 	$L__BB2_194;
	add.s32 	%r891, %r891, -1;
$L__BB2_121:
	and.b64  	%rd128, %rd28, 549755813888;
	setp.eq.s64 	%p84, %rd128, 0;
	@%p84 bra 	$L__BB2_124;
	setp.eq.s32 	%p85, %r891, 0;
	mov.b64 	%rd664, 39;
	@%p85 bra 	$L__BB2_194;
	add.s32 	%r891, %r891, -1;
$L__BB2_124:
	and.b64  	%rd130, %rd28, 1099511627776;
	setp.eq.s64 	%p86, %rd130, 0;
	@%p86 bra 	$L__BB2_127;
	setp.eq.s32 	%p87, %r891, 0;
	mov.b64 	%rd664, 40;
	@%p87 bra 	$L__BB2_194;
	add.s32 	%r891, %r891, -1;
$L__BB2_127:
	and.b64  	%rd132, %rd28, 2199023255552;
	setp.eq.s64 	%p88, %rd132, 0;
	@%p88 bra 	$L__BB2_130;
	setp.eq.s32 	%p89, %r891, 0;
	mov.b64 	%rd664, 41;
	@%p89 bra 	$L__BB2_194;
	add.s32 	%r891, %r891, -1;
$L__BB2_130:
	and.b64  	%rd134, %rd28, 4398046511104;
	setp.eq.s64 	%p90, %rd134, 0;
	@%p90 bra 	$L__BB2_133;
	setp.eq.s32 	%p91, %r891, 0;
	mov.b64 	%rd664, 42;
	@%p91 bra 	$L__BB2_194;
	add.s32 	%r891, %r891, -1;
$L__BB2_133:
	and.b64  	%rd136, %rd28, 8796093022208;
	setp.eq.s64 	%p92, %rd136, 0;
	@%p92 bra 	$L__BB2_136;
	setp.eq.s32 	%p93, %r891, 0;
	mov.b64 	%rd664, 43;
	@%p93 bra 	$L__BB2_194;
	add.s32 	%r891, %r891, -1;
$L__BB2_136:
	and.b64  	%rd138, %rd28, 17592186044416;
	setp.eq.s64 	%p94, %rd138, 0;
	@%p94 bra 	$L__BB2_139;
	setp.eq.s32 	%p95, %r891, 0;
	mov.b64 	%rd664, 44;
	@%p95 bra 	$L__BB2_194;
	add.s32 	%r891, %r891, -1;
$L__BB2_139:
	and.b64  	%rd140, %rd28, 35184372088832;
	setp.eq.s64 	%p96, %rd140, 0;
	@%p96 bra 	$L__BB2_142;
	setp.eq.s32 	%p97, %r891, 0;
	mov.b64 	%rd664, 45;
	@%p97 bra 	$L__BB2_194;
	add.s32 	%r891, %r891, -1;
$L__BB2_142:
	and.b64  	%rd142, %rd28, 70368744177664;
	setp.eq.s64 	%p98, %rd142, 0;
	@%p98 bra 	$L__BB2_145;
	setp.eq.s32 	%p99, %r891, 0;
	mov.b64 	%rd664, 46;
	@%p99 bra 	$L__BB2_194;
	add.s32 	%r891, %r891, -1;
$L__BB2_145:
	and.b64  	%rd144, %rd28, 140737488355328;
	setp.eq.s64 	%p100, %rd144, 0;
	@%p100 bra 	$L__BB2_148;
	setp.eq.s32 	%p101, %r891, 0;
	mov.b64 	%rd664, 47;
	@%p101 bra 	$L__BB2_194;
	add.s32 	%r891, %r891, -1;
$L__BB2_148:
	and.b64  	%rd146, %rd28, 281474976710656;
	setp.eq.s64 	%p102, %rd146, 0;
	@%p102 bra 	$L__BB2_151;
	setp.eq.s32 	%p103, %r891, 0;
	mov.b64 	%rd664, 48;
	@%p103 bra 	$L__BB2_194;
	add.s32 	%r891, %r891, -1;
$L__BB2_151:
	and.b64  	%rd148, %rd28, 562949953421312;
	setp.eq.s64 	%p104, %rd148, 0;
	@%p104 bra 	$L__BB2_154;
	setp.eq.s32 	%p105, %r891, 0;
	mov.b64 	%rd664, 49;
	@%p105 bra 	$L__BB2_194;
	add.s32 	%r891, %r891, -1;
$L__BB2_154:
	and.b64  	%rd150, %rd28, 1125899906842624;
	setp.eq.s64 	%p106, %rd150, 0;
	@%p106 bra 	$L__BB2_157;
	setp.eq.s32 	%p107, %r891, 0;
	mov.b64 	%rd664, 50;
	@%p107 bra 	$L__BB2_194;
	add.s32 	%r891, %r891, -1;
$L__BB2_157:
	and.b64  	%rd152, %rd28, 2251799813685248;
	setp.eq.s64 	%p108, %rd152, 0;
	@%p108 bra 	$L__BB2_160;
	setp.eq.s32 	%p109, %r891, 0;
	mov.b64 	%rd664, 51;
	@%p109 bra 	$L__BB2_194;
	add.s32 	%r891, %r891, -1;
$L__BB2_160:
	and.b64  	%rd154, %rd28, 4503599627370496;
	setp.eq.s64 	%p110, %rd154, 0;
	@%p110 bra 	$L__BB2_163;
	setp.eq.s32 	%p111, %r891, 0;
	mov.b64 	%rd664, 52;
	@%p111 bra 	$L__BB2_194;
	add.s32 	%r891, %r891, -1;
$L__BB2_163:
	and.b64  	%rd156, %rd28, 9007199254740992;
	setp.eq.s64 	%p112, %rd156, 0;
	@%p112 bra 	$L__BB2_166;
	setp.eq.s32 	%p113, %r891, 0;
	mov.b64 	%rd664, 53;
	@%p113 bra 	$L__BB2_194;
	add.s32 	%r891, %r891, -1;
$L__BB2_166:
	and.b64  	%rd158, %rd28, 18014398509481984;
	setp.eq.s64 	%p114, %rd158, 0;
	@%p114 bra 	$L__BB2_169;
	setp.eq.s32 	%p115, %r891, 0;
	mov.b64 	%rd664, 54;
	@%p115 bra 	$L__BB2_194;
	add.s32 	%r891, %r891, -1;
$L__BB2_169:
	and.b64  	%rd160, %rd28, 36028797018963968;
	setp.eq.s64 	%p116, %rd160, 0;
	@%p116 bra 	$L__BB2_172;
	setp.eq.s32 	%p117, %r891, 0;
	mov.b64 	%rd664, 55;
	@%p117 bra 	$L__BB2_194;
	add.s32 	%r891, %r891, -1;
$L__BB2_172:
	and.b64  	%rd162, %rd28, 72057594037927936;
	setp.eq.s64 	%p118, %rd162, 0;
	@%p118 bra 	$L__BB2_175;
	setp.eq.s32 	%p119, %r891, 0;
	mov.b64 	%rd664, 56;
	@%p119 bra 	$L__BB2_194;
	add.s32 	%r891, %r891, -1;
$L__BB2_175:
	and.b64  	%rd164, %rd28, 144115188075855872;
	setp.eq.s64 	%p120, %rd164, 0;
	@%p120 bra 	$L__BB2_178;
	setp.eq.s32 	%p121, %r891, 0;
	mov.b64 	%rd664, 57;
	@%p121 bra 	$L__BB2_194;
	add.s32 	%r891, %r891, -1;
$L__BB2_178:
	and.b64  	%rd166, %rd28, 288230376151711744;
	setp.eq.s64 	%p122, %rd166, 0;
	@%p122 bra 	$L__BB2_181;
	setp.eq.s32 	%p123, %r891, 0;
	mov.b64 	%rd664, 58;
	@%p123 bra 	$L__BB2_194;
	add.s32 	%r891, %r891, -1;
$L__BB2_181:
	and.b64  	%rd168, %rd28, 576460752303423488;
	setp.eq.s64 	%p124, %rd168, 0;
	@%p124 bra 	$L__BB2_184;
	setp.eq.s32 	%p125, %r891, 0;
	mov.b64 	%rd664, 59;
	@%p125 bra 	$L__BB2_194;
	add.s32 	%r891, %r891, -1;
$L__BB2_184:
	and.b64  	%rd170, %rd28, 1152921504606846976;
	setp.eq.s64 	%p126, %rd170, 0;
	@%p126 bra 	$L__BB2_187;
	setp.eq.s32 	%p127, %r891, 0;
	mov.b64 	%rd664, 60;
	@%p127 bra 	$L__BB2_194;
	add.s32 	%r891, %r891, -1;
$L__BB2_187:
	and.b64  	%rd172, %rd28, 2305843009213693952;
	setp.eq.s64 	%p128, %rd172, 0;
	@%p128 bra 	$L__BB2_190;
	setp.eq.s32 	%p129, %r891, 0;
	mov.b64 	%rd664, 61;
	@%p129 bra 	$L__BB2_194;
	add.s32 	%r891, %r891, -1;
$L__BB2_190:
	and.b64  	%rd174, %rd28, 4611686018427387904;
	setp.eq.s64 	%p130, %rd174, 0;
	@%p130 bra 	$L__BB2_193;
	setp.eq.s32 	%p131, %r891, 0;
	mov.b64 	%rd664, 62;
	@%p131 bra 	$L__BB2_194;
	add.s32 	%r891, %r891, -1;
$L__BB2_193:
	shr.u64 	%rd176, %rd28, 63;
	and.b64  	%rd177, %rd176, 1;
	setp.eq.b64 	%p132, %rd177, 1;
	setp.eq.s32 	%p133, %r891, 0;
	selp.b64 	%rd178, 63, 4294967295, %p133;
	selp.b64 	%rd664, %rd178, 4294967295, %p132;
$L__BB2_194:
	shr.u32 	%r649, %r352, 2;
	xor.b32  	%r650, %r649, %r352;
	shl.b32 	%r651, %r1017, 4;
	shl.b32 	%r652, %r650, 1;
	xor.b32  	%r653, %r652, %r651;
	xor.b32  	%r654, %r653, %r650;
	xor.b32  	%r1016, %r654, %r1017;
	add.s32 	%r1021, %r1021, 1087311;
	add.s32 	%r655, %r1016, %r1021;
	rem.u32 	%r954, %r655, %r15;
	and.b64  	%rd179, %rd29, 1;
	setp.eq.b64 	%p134, %rd179, 1;
	not.pred 	%p135, %p134;
	@%p135 bra 	$L__BB2_197;
	setp.eq.s32 	%p136, %r954, 0;
	mov.b64 	%rd665, 0;
	@%p136 bra 	$L__BB2_384;
	add.s32 	%r954, %r954, -1;
$L__BB2_197:
	and.b64  	%rd181, %rd29, 2;
	setp.eq.s64 	%p137, %rd181, 0;
	@%p137 bra 	$L__BB2_200;
	setp.eq.s32 	%p138, %r954, 0;
	mov.b64 	%rd665, 1;
	@%p138 bra 	$L__BB2_384;
	add.s32 	%r954, %r954, -1;
$L__BB2_200:
	and.b64  	%rd183, %rd29, 4;
	setp.eq.s64 	%p139, %rd183, 0;
	@%p139 bra 	$L__BB2_203;
	setp.eq.s32 	%p140, %r954, 0;
	mov.b64 	%rd665, 2;
	@%p140 bra 	$L__BB2_384;
	add.s32 	%r954, %r954, -1;
$L__BB2_203:
	and.b64  	%rd185, %rd29, 8;
	setp.eq.s64 	%p141, %rd185, 0;
	@%p141 bra 	$L__BB2_206;
	setp.eq.s32 	%p142, %r954, 0;
	mov.b64 	%rd665, 3;
	@%p142 bra 	$L__BB2_384;
	add.s32 	%r954, %r954, -1;
$L__BB2_206:
	and.b64  	%rd187, %rd29, 16;
	setp.eq.s64 	%p143, %rd187, 0;
	@%p143 bra 	$L__BB2_209;
	setp.eq.s32 	%p144, %r954, 0;
	mov.b64 	%rd665, 4;
	@%p144 bra 	$L__BB2_384;
	add.s32 	%r954, %r954, -1;
$L__BB2_209:
	and.b64  	%rd189, %rd29, 32;
	setp.eq.s64 	%p145, %rd189, 0;
	@%p145 bra 	$L__BB2_212;
	setp.eq.s32 	%p146, %r954, 0;
	mov.b64 	%rd665, 5;
	@%p146 bra 	$L__BB2_384;
	add.s32 	%r954, %r954, -1;
$L__BB2_212:
	and.b64  	%rd191, %rd29, 64;
	setp.eq.s64 	%p147, %rd191, 0;
	@%p147 bra 	$L__BB2_215;
	setp.eq.s32 	%p148, %r954, 0;
	mov.b64 	%rd665, 6;
	@%p148 bra 	$L__BB2_384;
	add.s32 	%r954, %r954, -1;
$L__BB2_215:
	and.b64  	%rd193, %rd29, 128;
	setp.eq.s64 	%p149, %rd193, 0;
	@%p149 bra 	$L__BB2_218;
	setp.eq.s32 	%p150, %r954, 0;
	mov.b64 	%rd665, 7;
	@%p150 bra 	$L__BB2_384;
	add.s32 	%r954, %r954, -1;
$L__BB2_218:
	and.b64  	%rd195, %rd29, 256;
	setp.eq.s64 	%p151, %rd195, 0;
	@%p151 bra 	$L__BB2_221;
	setp.eq.s32 	%p152, %r954, 0;
	mov.b64 	%rd665, 8;
	@%p152 bra 	$L__BB2_384;
	add.s32 	%r954, %r954, -1;
$L__BB2_221:
	and.b64  	%rd197, %rd29, 512;
	setp.eq.s64 	%p153, %rd197, 0;
	@%p153 bra 	$L__BB2_224;
	setp.eq.s32 	%p154, %r954, 0;
	mov.b64 	%rd665, 9;
	@%p154 bra 	$L__BB2_384;
	add.s32 	%r954, %r954, -1;
$L__BB2_224:
	and.b64  	%rd199, %rd29, 1024;
	setp.eq.s64 	%p155, %rd199, 0;
	@%p155 bra 	$L__BB2_227;
	setp.eq.s32 	%p156, %r954, 0;
	mov.b64 	%rd665, 10;
	@%p156 bra 	$L__BB2_384;
	add.s32 	%r954, %r954, -1;
$L__BB2_227:
	and.b64  	%rd201, %rd29, 2048;
	setp.eq.s64 	%p157, %rd201, 0;
	@%p157 bra 	$L__BB2_230;
	setp.eq.s32 	%p158, %r954, 0;
	mov.b64 	%rd665, 11;
	@%p158 bra 	$L__BB2_384;
	add.s32 	%r954, %r954, -1;
$L__BB2_230:
	and.b64  	%rd203, %rd29, 4096;
	setp.eq.s64 	%p159, %rd203, 0;
	@%p159 bra 	$L__BB2_233;
	setp.eq.s32 	%p160, %r954, 0;
	mov.b64 	%rd665, 12;
	@%p160 bra 	$L__BB2_384;
	add.s32 	%r954, %r954, -1;
$L__BB2_233:
	and.b64  	%rd205, %rd29, 8192;
	setp.eq.s64 	%p161, %rd205, 0;
	@%p161 bra 	$L__BB2_236;
	setp.eq.s32 	%p162, %r954, 0;
	mov.b64 	%rd665, 13;
	@%p162 bra 	$L__BB2_384;
	add.s32 	%r954, %r954, -1;
$L__BB2_236:
	and.b64  	%rd207, %rd29, 16384;
	setp.eq.s64 	%p163, %rd207, 0;
	@%p163 bra 	$L__BB2_239;
	setp.eq.s32 	%p164, %r954, 0;
	mov.b64 	%rd665, 14;
	@%p164 bra 	$L__BB2_384;
	add.s32 	%r954, %r954, -1;
$L__BB2_239:
	and.b64  	%rd209, %rd29, 32768;
	setp.eq.s64 	%p165, %rd209, 0;
	@%p165 bra 	$L__BB2_242;
	setp.eq.s32 	%p166, %r954, 0;
	mov.b64 	%rd665, 15;
	@%p166 bra 	$L__BB2_384;
	add.s32 	%r954, %r954, -1;
$L__BB2_242:
	and.b64  	%rd211, %rd29, 65536;
	setp.eq.s64 	%p167, %rd211, 0;
	@%p167 bra 	$L__BB2_245;
	setp.eq.s32 	%p168, %r954, 0;
	mov.b64 	%rd665, 16;
	@%p168 bra 	$L__BB2_384;
	add.s32 	%r954, %r954, -1;
$L__BB2_245:
	and.b64  	%rd213, %rd29, 131072;
	setp.eq.s64 	%p169, %rd213, 0;
	@%p169 bra 	$L__BB2_248;
	setp.eq.s32 	%p170, %r954, 0;
	mov.b64 	%rd665, 17;
	@%p170 bra 	$L__BB2_384;
	add.s32 	%r954, %r954, -1;
$L__BB2_248:
	and.b64  	%rd215, %rd29, 262144;
	setp.eq.s64 	%p171, %rd215, 0;
	@%p171 bra 	$L__BB2_251;
	setp.eq.s32 	%p172, %r954, 0;
	mov.b64 	%rd665, 18;
	@%p172 bra 	$L__BB2_384;
	add.s32 	%r954, %r954, -1;
$L__BB2_251:
	and.b64  	%rd217, %rd29, 524288;
	setp.eq.s64 	%p173, %rd217, 0;
	@%p173 bra 	$L__BB2_254;
	setp.eq.s32 	%p174, %r954, 0;
	mov.b64 	%rd665, 19;
	@%p174 bra 	$L__BB2_384;
	add.s32 	%r954, %r954, -1;
$L__BB2_254:
	and.b64  	%rd219, %rd29, 1048576;
	setp.eq.s64 	%p175, %rd219, 0;
	@%p175 bra 	$L__BB2_257;
	setp.eq.s32 	%p176, %r954, 0;
	mov.b64 	%rd665, 20;
	@%p176 bra 	$L__BB2_384;
	add.s32 	%r954, %r954, -1;
$L__BB2_257:
	and.b64  	%rd221, %rd29, 2097152;
	setp.eq.s64 	%p177, %rd221, 0;
	@%p177 bra 	$L__BB2_260;
	setp.eq.s32 	%p178, %r954, 0;
	mov.b64 	%rd665, 21;
	@%p178 bra 	$L__BB2_384;
	add.s32 	%r954, %r954, -1;
$L__BB2_260:
	and.b64  	%rd223, %rd29, 4194304;
	setp.eq.s64 	%p179, %rd223, 0;
	@%p179 bra 	$L__BB2_263;
	setp.eq.s32 	%p180, %r954, 0;
	mov.b64 	%rd665, 22;
	@%p180 bra 	$L__BB2_384;
	add.s32 	%r954, %r954, -1;
$L__BB2_263:
	and.b64  	%rd225, %rd29, 8388608;
	setp.eq.s64 	%p181, %rd225, 0;
	@%p181 bra 	$L__BB2_266;
	setp.eq.s32 	%p182, %r954, 0;
	mov.b64 	%rd665, 23;
	@%p182 bra 	$L__BB2_384;
	add.s32 	%r954, %r954, -1;
$L__BB2_266:
	and.b64  	%rd227, %rd29, 16777216;
	setp.eq.s64 	%p183, %rd227, 0;
	@%p183 bra 	$L__BB2_269;
	setp.eq.s32 	%p184, %r954, 0;
	mov.b64 	%rd665, 24;
	@%p184 bra 	$L__BB2_384;
	add.s32 	%r954, %r954, -1;
$L__BB2_269:
	and.b64  	%rd229, %rd29, 33554432;
	setp.eq.s64 	%p185, %rd229, 0;
	@%p185 bra 	$L__BB2_272;
	setp.eq.s32 	%p186, %r954, 0;
	mov.b64 	%rd665, 25;
	@%p186 bra 	$L__BB2_384;
	add.s32 	%r954, %r954, -1;
$L__BB2_272:
	and.b64  	%rd231, %rd29, 67108864;
	setp.eq.s64 	%p187, %rd231, 0;
	@%p187 bra 	$L__BB2_275;
	setp.eq.s32 	%p188, %r954, 0;
	mov.b64 	%rd665, 26;
	@%p188 bra 	$L__BB2_384;
	add.s32 	%r954, %r954, -1;
$L__BB2_275:
	and.b64  	%rd233, %rd29, 134217728;
	setp.eq.s64 	%p189, %rd233, 0;
	@%p189 bra 	$L__BB2_278;
	setp.eq.s32 	%p190, %r954, 0;
	mov.b64 	%rd665, 27;
	@%p190 bra 	$L__BB2_384;
	add.s32 	%r954, %r954, -1;
$L__BB2_278:
	and.b64  	%rd235, %rd29, 268435456;
	setp.eq.s64 	%p191, %rd235, 0;
	@%p191 bra 	$L__BB2_281;
	setp.eq.s32 	%p192, %r954, 0;
	mov.b64 	%rd665, 28;
	@%p192 bra 	$L__BB2_384;
	add.s32 	%r954, %r954, -1;
$L__BB2_281:
	and.b64  	%rd237, %rd29, 536870912;
	setp.eq.s64 	%p193, %rd237, 0;
	@%p193 bra 	$L__BB2_284;
	setp.eq.s32 	%p194, %r954, 0;
	mov.b64 	%rd665, 29;
	@%p194 bra 	$L__BB2_384;
	add.s32 	%r954, %r954, -1;
$L__BB2_284:
	and.b64  	%rd239, %rd29, 1073741824;
	setp.eq.s64 	%p195, %rd239, 0;
	@%p195 bra 	$L__BB2_287;
	setp.eq.s32 	%p196, %r954, 0;
	mov.b64 	%rd665, 30;
	@%p196 bra 	$L__BB2_384;
	add.s32 	%r954, %r954, -1;
$L__BB2_287:
	and.b64  	%rd241, %rd29, 2147483648;
	setp.eq.s64 	%p197, %rd241, 0;
	@%p197 bra 	$L__BB2_290;
	setp.eq.s32 	%p198, %r954, 0;
	mov.b64 	%rd665, 31;
	@%p198 bra 	$L__BB2_384;
	add.s32 	%r954, %r954, -1;
$L__BB2_290:
	and.b64  	%rd243, %rd29, 4294967296;
	setp.eq.s64 	%p199, %rd243, 0;
	@%p199 bra 	$L__BB2_293;
	setp.eq.s32 	%p200, %r954, 0;
	mov.b64 	%rd665, 32;
	@%p200 bra 	$L__BB2_384;
	add.s32 	%r954, %r954, -1;
$L__BB2_293:
	and.b64  	%rd245, %rd29, 8589934592;
	setp.eq.s64 	%p201, %rd245, 0;
	@%p201 bra 	$L__BB2_296;
	setp.eq.s32 	%p202, %r954, 0;
	mov.b64 	%rd665, 33;
	@%p202 bra 	$L__BB2_384;
	add.s32 	%r954, %r954, -1;
$L__BB2_296:
	and.b64  	%rd247, %rd29, 17179869184;
	setp.eq.s64 	%p203, %rd247, 0;
	@%p203 bra 	$L__BB2_299;
	setp.eq.s32 	%p204, %r954, 0;
	mov.b64 	%rd665, 34;
	@%p204 bra 	$L__BB2_384;
	add.s32 	%r954, %r954, -1;
$L__BB2_299:
	and.b64  	%rd249, %rd29, 34359738368;
	setp.eq.s64 	%p205, %rd249, 0;
	@%p205 bra 	$L__BB2_302;
	setp.eq.s32 	%p206, %r954, 0;
	mov.b64 	%rd665, 35;
	@%p206 bra 	$L__BB2_384;
	add.s32 	%r954, %r954, -1;
$L__BB2_302:
	and.b64  	%rd251, %rd29, 68719476736;
	setp.eq.s64 	%p207, %rd251, 0;
	@%p207 bra 	$L__BB2_305;
	setp.eq.s32 	%p208, %r954, 0;
	mov.b64 	%rd665, 36;
	@%p208 bra 	$L__BB2_384;
	add.s32 	%r954, %r954, -1;
$L__BB2_305:
	and.b64  	%rd253, %rd29, 137438953472;
	setp.eq.s64 	%p209, %rd253, 0;
	@%p209 bra 	$L__BB2_308;
	setp.eq.s32 	%p210, %r954, 0;
	mov.b64 	%rd665, 37;
	@%p210 bra 	$L__BB2_384;
	add.s32 	%r954, %r954, -1;
$L__BB2_308:
	and.b64  	%rd255, %rd29, 274877906944;
	setp.eq.s64 	%p211, %rd255, 0;
	@%p211 bra 	$L__BB2_311;
	setp.eq.s32 	%p212, %r954, 0;
	mov.b64 	%rd665, 38;
	@%p212 bra 	$L__BB2_384;
	add.s32 	%r954, %r954, -1;
$L__BB2_311:
	and.b64  	%rd257, %rd29, 549755813888;
	setp.eq.s64 	%p213, %rd257, 0;
	@%p213 bra 	$L__BB2_314;
	setp.eq.s32 	%p214, %r954, 0;
	mov.b64 	%rd665, 39;
	@%p214 bra 	$L__BB2_384;
	add.s32 	%r954, %r954, -1;
$L__BB2_314:
	and.b64  	%rd259, %rd29, 1099511627776;
	setp.eq.s64 	%p215, %rd259, 0;
	@%p215 bra 	$L__BB2_317;
	setp.eq.s32 	%p216, %r954, 0;
	mov.b64 	%rd665, 40;
	@%p216 bra 	$L__BB2_384;
	add.s32 	%r954, %r954, -1;
$L__BB2_317:
	and.b64  	%rd261, %rd29, 2199023255552;
	setp.eq.s64 	%p217, %rd261, 0;
	@%p217 bra 	$L__BB2_320;
	setp.eq.s32 	%p218, %r954, 0;
	mov.b64 	%rd665, 41;
	@%p218 bra 	$L__BB2_384;
	add.s32 	%r954, %r954, -1;
$L__BB2_320:
	and.b64  	%rd263, %rd29, 4398046511104;
	setp.eq.s64 	%p219, %rd263, 0;
	@%p219 bra 	$L__BB2_323;
	setp.eq.s32 	%p220, %r954, 0;
	mov.b64 	%rd665, 42;
	@%p220 bra 	$L__BB2_384;
	add.s32 	%r954, %r954, -1;
$L__BB2_323:
	and.b64  	%rd265, %rd29, 8796093022208;
	setp.eq.s64 	%p221, %rd265, 0;
	@%p221 bra 	$L__BB2_326;
	setp.eq.s32 	%p222, %r954, 0;
	mov.b64 	%rd665, 43;
	@%p222 bra 	$L__BB2_384;
	add.s32 	%r954, %r954, -1;
$L__BB2_326:
	and.b64  	%rd267, %rd29, 17592186044416;
	setp.eq.s64 	%p223, %rd267, 0;
	@%p223 bra 	$L__BB2_329;
	setp.eq.s32 	%p224, %r954, 0;
	mov.b64 	%rd665, 44;
	@%p224 bra 	$L__BB2_384;
	add.s32 	%r954, %r954, -1;
$L__BB2_329:
	and.b64  	%rd269, %rd29, 35184372088832;
	setp.eq.s64 	%p225, %rd269, 0;
	@%p225 bra 	$L__BB2_332;
	setp.eq.s32 	%p226, %r954, 0;
	mov.b64 	%rd665, 45;
	@%p226 bra 	$L__BB2_384;
	add.s32 	%r954, %r954, -1;
$L__BB2_332:
	and.b64  	%rd271, %rd29, 70368744177664;
	setp.eq.s64 	%p227, %rd271, 0;
	@%p227 bra 	$L__BB2_335;
	setp.eq.s32 	%p228, %r954, 0;
	mov.b64 	%rd665, 46;
	@%p228 bra 	$L__BB2_384;
	add.s32 	%r954, %r954, -1;
$L__BB2_335:
	and.b64  	%rd273, %rd29, 140737488355328;
	setp.eq.s64 	%p229, %rd273, 0;
	@%p229 bra 	$L__BB2_338;
	setp.eq.s32 	%p230, %r954, 0;
	mov.b64 	%rd665, 47;
	@%p230 bra 	$L__BB2_384;
	add.s32 	%r954, %r954, -1;
$L__BB2_338:
	and.b64  	%rd275, %rd29, 281474976710656;
	setp.eq.s64 	%p231, %rd275, 0;
	@%p231 bra 	$L__BB2_341;
	setp.eq.s32 	%p232, %r954, 0;
	mov.b64 	%rd665, 48;
	@%p232 bra 	$L__BB2_384;
	add.s32 	%r954, %r954, -1;
$L__BB2_341:
	and.b64  	%rd277, %rd29, 562949953421312;
	setp.eq.s64 	%p233, %rd277, 0;
	@%p233 bra 	$L__BB2_344;
	setp.eq.s32 	%p234, %r954, 0;
	mov.b64 	%rd665, 49;
	@%p234 bra 	$L__BB2_384;
	add.s32 	%r954, %r954, -1;
$L__BB2_344:
	and.b64  	%rd279, %rd29, 1125899906842624;
	setp.eq.s64 	%p235, %rd279, 0;
	@%p235 bra 	$L__BB2_347;
	setp.eq.s32 	%p236, %r954, 0;
	mov.b64 	%rd665, 50;
	@%p236 bra 	$L__BB2_384;
	add.s32 	%r954, %r954, -1;
$L__BB2_347:
	and.b64  	%rd281, %rd29, 2251799813685248;
	setp.eq.s64 	%p237, %rd281, 0;
	@%p237 bra 	$L__BB2_350;
	setp.eq.s32 	%p238, %r954, 0;
	mov.b64 	%rd665, 51;
	@%p238 bra 	$L__BB2_384;
	add.s32 	%r954, %r954, -1;
$L__BB2_350:
	and.b64  	%rd283, %rd29, 4503599627370496;
	setp.eq.s64 	%p239, %rd283, 0;
	@%p239 bra 	$L__BB2_353;
	setp.eq.s32 	%p240, %r954, 0;
	mov.b64 	%rd665, 52;
	@%p240 bra 	$L__BB2_384;
	add.s32 	%r954, %r954, -1;
$L__BB2_353:
	and.b64  	%rd285, %rd29, 9007199254740992;
	setp.eq.s64 	%p241, %rd285, 0;
	@%p241 bra 	$L__BB2_356;
	setp.eq.s32 	%p242, %r954, 0;
	mov.b64 	%rd665, 53;
	@%p242 bra 	$L__BB2_384;
	add.s32 	%r954, %r954, -1;
$L__BB2_356:
	and.b64  	%rd287, %rd29, 18014398509481984;
	setp.eq.s64 	%p243, %rd287, 0;
	@%p243 bra 	$L__BB2_359;
	setp.eq.s32 	%p244, %r954, 0;
	mov.b64 	%rd665, 54;
	@%p244 bra 	$L__BB2_384;
	add.s32 	%r954, %r954, -1;
$L__BB2_359:
	and.b64  	%rd289, %rd29, 36028797018963968;
	setp.eq.s64 	%p245, %rd289, 0;
	@%p245 bra 	$L__BB2_362;
	setp.eq.s32 	%p246, %r954, 0;
	mov.b64 	%rd665, 55;
	@%p246 bra 	$L__BB2_384;
	add.s32 	%r954, %r954, -1;
$L__BB2_362:
	and.b64  	%rd291, %rd29, 72057594037927936;
	setp.eq.s64 	%p247, %rd291, 0;
	@%p247 bra 	$L__BB2_365;
	setp.eq.s32 	%p248, %r954, 0;
	mov.b64 	%rd665, 56;
	@%p248 bra 	$L__BB2_384;
	add.s32 	%r954, %r954, -1;
$L__BB2_365:
	and.b64  	%rd293, %rd29, 144115188075855872;
	setp.eq.s64 	%p249, %rd293, 0;
	@%p249 bra 	$L__BB2_368;
	setp.eq.s32 	%p250, %r954, 0;
	mov.b64 	%rd665, 57;
	@%p250 bra 	$L__BB2_384;
	add.s32 	%r954, %r954, -1;
$L__BB2_368:
	and.b64  	%rd295, %rd29, 288230376151711744;
	setp.eq.s64 	%p251, %rd295, 0;
	@%p251 bra 	$L__BB2_371;
	setp.eq.s32 	%p252, %r954, 0;
	mov.b64 	%rd665, 58;
	@%p252 bra 	$L__BB2_384;
	add.s32 	%r954, %r954, -1;
$L__BB2_371:
	and.b64  	%rd297, %rd29, 576460752303423488;
	setp.eq.s64 	%p253, %rd297, 0;
	@%p253 bra 	$L__BB2_374;
	setp.eq.s32 	%p254, %r954, 0;
	mov.b64 	%rd665, 59;
	@%p254 bra 	$L__BB2_384;
	add.s32 	%r954, %r954, -1;
$L__BB2_374:
	and.b64  	%rd299, %rd29, 1152921504606846976;
	setp.eq.s64 	%p255, %rd299, 0;
	@%p255 bra 	$L__BB2_377;
	setp.eq.s32 	%p256, %r954, 0;
	mov.b64 	%rd665, 60;
	@%p256 bra 	$L__BB2_384;
	add.s32 	%r954, %r954, -1;
$L__BB2_377:
	and.b64  	%rd301, %rd29, 2305843009213693952;
	setp.eq.s64 	%p257, %rd301, 0;
	@%p257 bra 	$L__BB2_380;
	setp.eq.s32 	%p258, %r954, 0;
	mov.b64 	%rd665, 61;
	@%p258 bra 	$L__BB2_384;
	add.s32 	%r954, %r954, -1;
$L__BB2_380:
	and.b64  	%rd303, %rd29, 4611686018427387904;
	setp.eq.s64 	%p259, %rd303, 0;
	@%p259 bra 	$L__BB2_383;
	setp.eq.s32 	%p260, %r954, 0;
	mov.b64 	%rd665, 62;
	@%p260 bra 	$L__BB2_384;
	add.s32 	%r954, %r954, -1;
$L__BB2_383:
	shr.u64 	%rd305, %rd29, 63;
	and.b64  	%rd306, %rd305, 1;
	setp.eq.b64 	%p261, %rd306, 1;
	setp.eq.s32 	%p262, %r954, 0;
	selp.b64 	%rd307, 63, 4294967295, %p262;
	selp.b64 	%rd665, %rd307, 4294967295, %p261;
$L__BB2_384:
	cvt.u32.u64 	%r656, %rd664;
	and.b32  	%r657, %r656, 63;
	mov.b64 	%rd308, -2;
	shl.b64 	%rd309, %rd308, %r657;
	neg.s32 	%r658, %r656;
	and.b32  	%r659, %r658, 63;
	shr.u64 	%rd310, %rd308, %r659;
	or.b64  	%rd311, %rd309, %rd310;
	and.b64  	%rd312, %rd28, %rd311;
	cvt.u32.u64 	%r660, %rd665;
	mov.b64 	%rd313, 1;
	shl.b64 	%rd314, %rd313, %r660;
	or.b64  	%rd315, %rd314, %rd312;
	st.global.u64 	[%rd27], %rd315;
	add.s32 	%r883, %r883, 1;
	setp.ne.s32 	%p263, %r883, %r621;
	@%p263 bra 	$L__BB2_4;
	bra.uni 	$L__BB2_837;
$L__BB2_385:
	cvta.to.global.u64 	%rd316, %rd35;
	cvt.s64.s32 	%rd317, %r12;
	add.s64 	%rd7, %rd316, %rd317;
	add.s64 	%rd8, %rd7, 3;
	mov.b32 	%r734, 0;
	mov.u32 	%r737, %r1018;
	mov.u32 	%r740, %r1020;
	mov.u32 	%r741, %r1019;
$L__BB2_386:
	mov.u32 	%r1019, %r1016;
	mov.u32 	%r1020, %r1017;
	ld.param.u64 	%rd657, [_Z17localSearchKernelPmPhPiS_S_P17curandStateXORWOWiiS1_S1__param_0];
	shr.u32 	%r662, %r740, 2;
	xor.b32  	%r663, %r662, %r740;
	shl.b32 	%r664, %r1019, 4;
	shl.b32 	%r665, %r663, 1;
	xor.b32  	%r666, %r664, %r665;
	xor.b32  	%r667, %r666, %r1019;
	xor.b32  	%r1018, %r667, %r663;
	add.s32 	%r668, %r1021, %r1018;
	add.s32 	%r669, %r668, 362437;
	rem.u32 	%r26, %r669, %r10;
	cvt.s64.s32 	%rd318, %r26;
	add.s64 	%rd319, %rd318, %rd4;
	cvta.to.global.u64 	%rd320, %rd657;
	shl.b64 	%rd321, %rd319, 3;
	add.s64 	%rd322, %rd320, %rd321;
	ld.global.u64 	%rd9, [%rd322];
	xor.b64  	%rd10, %rd6, %rd9;
	shr.u32 	%r671, %r741, 2;
	xor.b32  	%r672, %r671, %r741;
	shl.b32 	%r673, %r1018, 4;
	shl.b32 	%r674, %r672, 1;
	xor.b32  	%r675, %r674, %r673;
	xor.b32  	%r676, %r675, %r672;
	xor.b32  	%r1017, %r676, %r1018;
	add.s32 	%r677, %r1021, %r1017;
	add.s32 	%r678, %r677, 724874;
	rem.u32 	%r743, %r678, %r14;
	and.b64  	%rd323, %rd9, 1;
	setp.eq.b64 	%p264, %rd323, 1;
	not.pred 	%p265, %p264;
	@%p265 bra 	$L__BB2_389;
	setp.eq.s32 	%p266, %r743, 0;
	mov.b64 	%rd660, 0;
	@%p266 bra 	$L__BB2_576;
	add.s32 	%r743, %r743, -1;
$L__BB2_389:
	and.b64  	%rd325, %rd9, 2;
	setp.eq.s64 	%p267, %rd325, 0;
	@%p267 bra 	$L__BB2_392;
	setp.eq.s32 	%p268, %r743, 0;
	mov.b64 	%rd660, 1;
	@%p268 bra 	$L__BB2_576;
	add.s32 	%r743, %r743, -1;
$L__BB2_392:
	and.b64  	%rd327, %rd9, 4;
	setp.eq.s64 	%p269, %rd327, 0;
	@%p269 bra 	$L__BB2_395;
	setp.eq.s32 	%p270, %r743, 0;
	mov.b64 	%rd660, 2;
	@%p270 bra 	$L__BB2_576;
	add.s32 	%r743, %r743, -1;
$L__BB2_395:
	and.b64  	%rd329, %rd9, 8;
	setp.eq.s64 	%p271, %rd329, 0;
	@%p271 bra 	$L__BB2_398;
	setp.eq.s32 	%p272, %r743, 0;
	mov.b64 	%rd660, 3;
	@%p272 bra 	$L__BB2_576;
	add.s32 	%r743, %r743, -1;
$L__BB2_398:
	and.b64  	%rd331, %rd9, 16;
	setp.eq.s64 	%p273, %rd331, 0;
	@%p273 bra 	$L__BB2_401;
	setp.eq.s32 	%p274, %r743, 0;
	mov.b64 	%rd660, 4;
	@%p274 bra 	$L__BB2_576;
	add.s32 	%r743, %r743, -1;
$L__BB2_401:
	and.b64  	%rd333, %rd9, 32;
	setp.eq.s64 	%p275, %rd333, 0;
	@%p275 bra 	$L__BB2_404;
	setp.eq.s32 	%p276, %r743, 0;
	mov.b64 	%rd660, 5;
	@%p276 bra 	$L__BB2_576;
	add.s32 	%r743, %r743, -1;
$L__BB2_404:
	and.b64  	%rd335, %rd9, 64;
	setp.eq.s64 	%p277, %rd335, 0;
	@%p277 bra 	$L__BB2_407;
	setp.eq.s32 	%p278, %r743, 0;
	mov.b64 	%rd660, 6;
	@%p278 bra 	$L__BB2_576;
	add.s32 	%r743, %r743, -1;
$L__BB2_407:
	and.b64  	%rd337, %rd9, 128;
	setp.eq.s64 	%p279, %rd337, 0;
	@%p279 bra 	$L__BB2_410;
	setp.eq.s32 	%p280, %r743, 0;
	mov.b64 	%rd660, 7;
	@%p280 bra 	$L__BB2_576;
	add.s32 	%r743, %r743, -1;
$L__BB2_410:
	and.b64  	%rd339, %rd9, 256;
	setp.eq.s64 	%p281, %rd339, 0;
	@%p281 bra 	$L__BB2_413;
	setp.eq.s32 	%p282, %r743, 0;
	mov.b64 	%rd660, 8;
	@%p282 bra 	$L__BB2_576;
	add.s32 	%r743, %r743, -1;
$L__BB2_413:
	and.b64  	%rd341, %rd9, 512;
	setp.eq.s64 	%p283, %rd341, 0;
	@%p283 bra 	$L__BB2_416;
	setp.eq.s32 	%p284, %r743, 0;
	mov.b64 	%rd660, 9;
	@%p284 bra 	$L__BB2_576;
	add.s32 	%r743, %r743, -1;
$L__BB2_416:
	and.b64  	%rd343, %rd9, 1024;
	setp.eq.s64 	%p285, %rd343, 0;
	@%p285 bra 	$L__BB2_419;
	setp.eq.s32 	%p286, %r743, 0;
	mov.b64 	%rd660, 10;
	@%p286 bra 	$L__BB2_576;
	add.s32 	%r743, %r743, -1;
$L__BB2_419:
	and.b64  	%rd345, %rd9, 2048;
	setp.eq.s64 	%p287, %rd345, 0;
	@%p287 bra 	$L__BB2_422;
	setp.eq.s32 	%p288, %r743, 0;
	mov.b64 	%rd660, 11;
	@%p288 bra 	$L__BB2_576;
	add.s32 	%r743, %r743, -1;
$L__BB2_422:
	and.b64  	%rd347, %rd9, 4096;
	setp.eq.s64 	%p289, %rd347, 0;
	@%p289 bra 	$L__BB2_425;
	setp.eq.s32 	%p290, %r743, 0;
	mov.b64 	%rd660, 12;
	@%p290 bra 	$L__BB2_576;
	add.s32 	%r743, %r743, -1;
$L__BB2_425:
	and.b64  	%rd349, %rd9, 8192;
	setp.eq.s64 	%p291, %rd349, 0;
	@%p291 bra 	$L__BB2_428;
	setp.eq.s32 	%p292, %r743, 0;
	mov.b64 	%rd660, 13;
	@%p292 bra 	$L__BB2_576;
	add.s32 	%r743, %r743, -1;
$L__BB2_428:
	and.b64  	%rd351, %rd9, 16384;
	setp.eq.s64 	%p293, %rd351, 0;
	@%p293 bra 	$L__BB2_431;
	setp.eq.s32 	%p294, %r743, 0;
	mov.b64 	%rd660, 14;
	@%p294 bra 	$L__BB2_576;
	add.s32 	%r743, %r743, -1;
$L__BB2_431:
	and.b64  	%rd353, %rd9, 32768;
	setp.eq.s64 	%p295, %rd353, 0;
	@%p295 bra 	$L__BB2_434;
	setp.eq.s32 	%p296, %r743, 0;
	mov.b64 	%rd660, 15;
	@%p296 bra 	$L__BB2_576;
	add.s32 	%r743, %r743, -1;
$L__BB2_434:
	and.b64  	%rd355, %rd9, 65536;
	setp.eq.s64 	%p297, %rd355, 0;
	@%p297 bra 	$L__BB2_437;
	setp.eq.s32 	%p298, %r743, 0;
	mov.b64 	%rd660, 16;
	@%p298 bra 	$L__BB2_576;
	add.s32 	%r743, %r743, -1;
$L__BB2_437:
	and.b64  	%rd357, %rd9, 131072;
	setp.eq.s64 	%p299, %rd357, 0;
	@%p299 bra 	$L__BB2_440;
	setp.eq.s32 	%p300, %r743, 0;
	mov.b64 	%rd660, 17;
	@%p300 bra 	$L__BB2_576;
	add.s32 	%r743, %r743, -1;
$L__BB2_440:
	and.b64  	%rd359, %rd9, 262144;
	setp.eq.s64 	%p301, %rd359, 0;
	@%p301 bra 	$L__BB2_443;
	setp.eq.s32 	%p302, %r743, 0;
	mov.b64 	%rd660, 18;
	@%p302 bra 	$L__BB2_576;
	add.s32 	%r743, %r743, -1;
$L__BB2_443:
	and.b64  	%rd361, %rd9, 524288;
	setp.eq.s64 	%p303, %rd361, 0;
	@%p303 bra 	$L__BB2_446;
	setp.eq.s32 	%p304, %r743, 0;
	mov.b64 	%rd660, 19;
	@%p304 bra 	$L__BB2_576;
	add.s32 	%r743, %r743, -1;
$L__BB2_446:
	and.b64  	%rd363, %rd9, 1048576;
	setp.eq.s64 	%p305, %rd363, 0;
	@%p305 bra 	$L__BB2_449;
	setp.eq.s32 	%p306, %r743, 0;
	mov.b64 	%rd660, 20;
	@%p306 bra 	$L__BB2_576;
	add.s32 	%r743, %r743, -1;
$L__BB2_449:
	and.b64  	%rd365, %rd9, 2097152;
	setp.eq.s64 	%p307, %rd365, 0;
	@%p307 bra 	$L__BB2_452;
	setp.eq.s32 	%p308, %r743, 0;
	mov.b64 	%rd660, 21;
	@%p308 bra 	$L__BB2_576;
	add.s32 	%r743, %r743, -1;
$L__BB2_452:
	and.b64  	%rd367, %rd9, 4194304;
	setp.eq.s64 	%p309, %rd367, 0;
	@%p309 bra 	$L__BB2_455;
	setp.eq.s32 	%p310, %r743, 0;
	mov.b64 	%rd660, 22;
	@%p310 bra 	$L__BB2_576;
	add.s32 	%r743, %r743, -1;
$L__BB2_455:
	and.b64  	%rd369, %rd9, 8388608;
	setp.eq.s64 	%p311, %rd369, 0;
	@%p311 bra 	$L__BB2_458;
	setp.eq.s32 	%p312, %r743, 0;
	mov.b64 	%rd660, 23;
	@%p312 bra 	$L__BB2_576;
	add.s32 	%r743, %r743, -1;
$L__BB2_458:
	and.b64  	%rd371, %rd9, 16777216;
	setp.eq.s64 	%p313, %rd371, 0;
	@%p313 bra 	$L__BB2_461;
	setp.eq.s32 	%p314, %r743, 0;
	mov.b64 	%rd660, 24;
	@%p314 bra 	$L__BB2_576;
	add.s32 	%r743, %r743, -1;
$L__BB2_461:
	and.b64  	%rd373, %rd9, 33554432;
	setp.eq.s64 	%p315, %rd373, 0;
	@%p315 bra 	$L__BB2_464;
	setp.eq.s32 	%p316, %r743, 0;
	mov.b64 	%rd660, 25;
	@%p316 bra 	$L__BB2_576;
	add.s32 	%r743, %r743, -1;
$L__BB2_464:
	and.b64  	%rd375, %rd9, 67108864;
	setp.eq.s64 	%p317, %rd375, 0;
	@%p317 bra 	$L__BB2_467;
	setp.eq.s32 	%p318, %r743, 0;
	mov.b64 	%rd660, 26;
	@%p318 bra 	$L__BB2_576;
	add.s32 	%r743, %r743, -1;
$L__BB2_467:
	and.b64  	%rd377, %rd9, 134217728;
	setp.eq.s64 	%p319, %rd377, 0;
	@%p319 bra 	$L__BB2_470;
	setp.eq.s32 	%p320, %r743, 0;
	mov.b64 	%rd660, 27;
	@%p320 bra 	$L__BB2_576;
	add.s32 	%r743, %r743, -1;
$L__BB2_470:
	and.b64  	%rd379, %rd9, 268435456;
	setp.eq.s64 	%p321, %rd379, 0;
	@%p321 bra 	$L__BB2_473;
	setp.eq.s32 	%p322, %r743, 0;
	mov.b64 	%rd660, 28;
	@%p322 bra 	$L__BB2_576;
	add.s32 	%r743, %r743, -1;
$L__BB2_473:
	and.b64  	%rd381, %rd9, 536870912;
	setp.eq.s64 	%p323, %rd381, 0;
	@%p323 bra 	$L__BB2_476;
	setp.eq.s32 	%p324, %r743, 0;
	mov.b64 	%rd660, 29;
	@%p324 bra 	$L__BB2_576;
	add.s32 	%r743, %r743, -1;
$L__BB2_476:
	and.b64  	%rd383, %rd9, 1073741824;
	setp.eq.s64 	%p325, %rd383, 0;
	@%p325 bra 	$L__BB2_479;
	setp.eq.s32 	%p326, %r743, 0;
	mov.b64 	%rd660, 30;
	@%p326 bra 	$L__BB2_576;
	add.s32 	%r743, %r743, -1;
$L__BB2_479:
	and.b64  	%rd385, %rd9, 2147483648;
	setp.eq.s64 	%p327, %rd385, 0;
	@%p327 bra 	$L__BB2_482;
	setp.eq.s32 	%p328, %r743, 0;
	mov.b64 	%rd660, 31;
	@%p328 bra 	$L__BB2_576;
	add.s32 	%r743, %r743, -1;
$L__BB2_482:
	and.b64  	%rd387, %rd9, 4294967296;
	setp.eq.s64 	%p329, %rd387, 0;
	@%p329 bra 	$L__BB2_485;
	setp.eq.s32 	%p330, %r743, 0;
	mov.b64 	%rd660, 32;
	@%p330 bra 	$L__BB2_576;
	add.s32 	%r743, %r743, -1;
$L__BB2_485:
	and.b64  	%rd389, %rd9, 8589934592;
	setp.eq.s64 	%p331, %rd389, 0;
	@%p331 bra 	$L__BB2_488;
	setp.eq.s32 	%p332, %r743, 0;
	mov.b64 	%rd660, 33;
	@%p332 bra 	$L__BB2_576;
	add.s32 	%r743, %r743, -1;
$L__BB2_488:
	and.b64  	%rd391, %rd9, 17179869184;
	setp.eq.s64 	%p333, %rd391, 0;
	@%p333 bra 	$L__BB2_491;
	setp.eq.s32 	%p334, %r743, 0;
	mov.b64 	%rd660, 34;
	@%p334 bra 	$L__BB2_576;
	add.s32 	%r743, %r743, -1;
$L__BB2_491:
	and.b64  	%rd393, %rd9, 34359738368;
	setp.eq.s64 	%p335, %rd393, 0;
	@%p335 bra 	$L__BB2_494;
	setp.eq.s32 	%p336, %r743, 0;
	mov.b64 	%rd660, 35;
	@%p336 bra 	$L__BB2_576;
	add.s32 	%r743, %r743, -1;
$L__BB2_494:
	and.b64  	%rd395, %rd9, 68719476736;
	setp.eq.s64 	%p337, %rd395, 0;
	@%p337 bra 	$L__BB2_497;
	setp.eq.s32 	%p338, %r743, 0;
	mov.b64 	%rd660, 36;
	@%p338 bra 	$L__BB2_576;
	add.s32 	%r743, %r743, -1;
$L__BB2_497:
	and.b64  	%rd397, %rd9, 137438953472;
	setp.eq.s64 	%p339, %rd397, 0;
	@%p339 bra 	$L__BB2_500;
	setp.eq.s32 	%p340, %r743, 0;
	mov.b64 	%rd660, 37;
	@%p340 bra 	$L__BB2_576;
	add.s32 	%r743, %r743, -1;
$L__BB2_500:
	and.b64  	%rd399, %rd9, 274877906944;
	setp.eq.s64 	%p341, %rd399, 0;
	@%p341 bra 	$L__BB2_503;
	setp.eq.s32 	%p342, %r743, 0;
	mov.b64 	%rd660, 38;
	@%p342 bra 	$L__BB2_576;
	add.s32 	%r743, %r743, -1;
$L__BB2_503:
	and.b64  	%rd401, %rd9, 549755813888;
	setp.eq.s64 	%p343, %rd401, 0;
	@%p343 bra 	$L__BB2_506;
	setp.eq.s32 	%p344, %r743, 0;
	mov.b64 	%rd660, 39;
	@%p344 bra 	$L__BB2_576;
	add.s32 	%r743, %r743, -1;
$L__BB2_506:
	and.b64  	%rd403, %rd9, 1099511627776;
	setp.eq.s64 	%p345, %rd403, 0;
	@%p345 bra 	$L__BB2_509;
	setp.eq.s32 	%p346, %r743, 0;
	mov.b64 	%rd660, 40;
	@%p346 bra 	$L__BB2_576;
	add.s32 	%r743, %r743, -1;
$L__BB2_509:
	and.b64  	%rd405, %rd9, 2199023255552;
	setp.eq.s64 	%p347, %rd405, 0;
	@%p347 bra 	$L__BB2_512;
	setp.eq.s32 	%p348, %r743, 0;
	mov.b64 	%rd660, 41;
	@%p348 bra 	$L__BB2_576;
	add.s32 	%r743, %r743, -1;
$L__BB2_512:
	and.b64  	%rd407, %rd9, 4398046511104;
	setp.eq.s64 	%p349, %rd407, 0;
	@%p349 bra 	$L__BB2_515;
	setp.eq.s32 	%p350, %r743, 0;
	mov.b64 	%rd660, 42;
	@%p350 bra 	$L__BB2_576;
	add.s32 	%r743, %r743, -1;
$L__BB2_515:
	and.b64  	%rd409, %rd9, 8796093022208;
	setp.eq.s64 	%p351, %rd409, 0;
	@%p351 bra 	$L__BB2_518;
	setp.eq.s32 	%p352, %r743, 0;
	mov.b64 	%rd660, 43;
	@%p352 bra 	$L__BB2_576;
	add.s32 	%r743, %r743, -1;
$L__BB2_518:
	and.b64  	%rd411, %rd9, 17592186044416;
	setp.eq.s64 	%p353, %rd411, 0;
	@%p353 bra 	$L__BB2_521;
	setp.eq.s32 	%p354, %r743, 0;
	mov.b64 	%rd660, 44;
	@%p354 bra 	$L__BB2_576;
	add.s32 	%r743, %r743, -1;
$L__BB2_521:
	and.b64  	%rd413, %rd9, 35184372088832;
	setp.eq.s64 	%p355, %rd413, 0;
	@%p355 bra 	$L__BB2_524;
	setp.eq.s32 	%p356, %r743, 0;
	mov.b64 	%rd660, 45;
	@%p356 bra 	$L__BB2_576;
	add.s32 	%r743, %r743, -1;
$L__BB2_524:
	and.b64  	%rd415, %rd9, 70368744177664;
	setp.eq.s64 	%p357, %rd415, 0;
	@%p357 bra 	$L__BB2_527;
	setp.eq.s32 	%p358, %r743, 0;
	mov.b64 	%rd660, 46;
	@%p358 bra 	$L__BB2_576;
	add.s32 	%r743, %r743, -1;
$L__BB2_527:
	and.b64  	%rd417, %rd9, 140737488355328;
	setp.eq.s64 	%p359, %rd417, 0;
	@%p359 bra 	$L__BB2_530;
	setp.eq.s32 	%p360, %r743, 0;
	mov.b64 	%rd660, 47;
	@%p360 bra 	$L__BB2_576;
	add.s32 	%r743, %r743, -1;
$L__BB2_530:
	and.b64  	%rd419, %rd9, 281474976710656;
	setp.eq.s64 	%p361, %rd419, 0;
	@%p361 bra 	$L__BB2_533;
	setp.eq.s32 	%p362, %r743, 0;
	mov.b64 	%rd660, 48;
	@%p362 bra 	$L__BB2_576;
	add.s32 	%r743, %r743, -1;
$L__BB2_533:
	and.b64  	%rd421, %rd9, 562949953421312;
	setp.eq.s64 	%p363, %rd421, 0;
	@%p363 bra 	$L__BB2_536;
	setp.eq.s32 	%p364, %r743, 0;
	mov.b64 	%rd660, 49;
	@%p364 bra 	$L__BB2_576;
	add.s32 	%r743, %r743, -1;
$L__BB2_536:
	and.b64  	%rd423, %rd9, 1125899906842624;
	setp.eq.s64 	%p365, %rd423, 0;
	@%p365 bra 	$L__BB2_539;
	setp.eq.s32 	%p366, %r743, 0;
	mov.b64 	%rd660, 50;
	@%p366 bra 	$L__BB2_576;
	add.s32 	%r743, %r743, -1;
$L__BB2_539:
	and.b64  	%rd425, %rd9, 2251799813685248;
	setp.eq.s64 	%p367, %rd425, 0;
	@%p367 bra 	$L__BB2_542;
	setp.eq.s32 	%p368, %r743, 0;
	mov.b64 	%rd660, 51;
	@%p368 bra 	$L__BB2_576;
	add.s32 	%r743, %r743, -1;
$L__BB2_542:
	and.b64  	%rd427, %rd9, 4503599627370496;
	setp.eq.s64 	%p369, %rd427, 0;
	@%p369 bra 	$L__BB2_545;
	setp.eq.s32 	%p370, %r743, 0;
	mov.b64 	%rd660, 52;
	@%p370 bra 	$L__BB2_576;
	add.s32 	%r743, %r743, -1;
$L__BB2_545:
	and.b64  	%rd429, %rd9, 9007199254740992;
	setp.eq.s64 	%p371, %rd429, 0;
	@%p371 bra 	$L__BB2_548;
	setp.eq.s32 	%p372, %r743, 0;
	mov.b64 	%rd660, 53;
	@%p372 bra 	$L__BB2_576;
	add.s32 	%r743, %r743, -1;
$L__BB2_548:
	and.b64  	%rd431, %rd9, 18014398509481984;
	setp.eq.s64 	%p373, %rd431, 0;
	@%p373 bra 	$L__BB2_551;
	setp.eq.s32 	%p374, %r743, 0;
	mov.b64 	%rd660, 54;
	@%p374 bra 	$L__BB2_576;
	add.s32 	%r743, %r743, -1;
$L__BB2_551:
	and.b64  	%rd433, %rd9, 36028797018963968;
	setp.eq.s64 	%p375, %rd433, 0;
	@%p375 bra 	$L__BB2_554;
	setp.eq.s32 	%p376, %r743, 0;
	mov.b64 	%rd660, 55;
	@%p376 bra 	$L__BB2_576;
	add.s32 	%r743, %r743, -1;
$L__BB2_554:
	and.b64  	%rd435, %rd9, 72057594037927936;
	setp.eq.s64 	%p377, %rd435, 0;
	@%p377 bra 	$L__BB2_557;
	setp.eq.s32 	%p378, %r743, 0;
	mov.b64 	%rd660, 56;
	@%p378 bra 	$L__BB2_576;
	add.s32 	%r743, %r743, -1;
$L__BB2_557:
	and.b64  	%rd437, %rd9, 144115188075855872;
	setp.eq.s64 	%p379, %rd437, 0;
	@%p379 bra 	$L__BB2_560;
	setp.eq.s32 	%p380, %r743, 0;
	mov.b64 	%rd660, 57;
	@%p380 bra 	$L__BB2_576;
	add.s32 	%r743, %r743, -1;
$L__BB2_560:
	and.b64  	%rd439, %rd9, 288230376151711744;
	setp.eq.s64 	%p381, %rd439, 0;
	@%p381 bra 	$L__BB2_563;
	setp.eq.s32 	%p382, %r743, 0;
	mov.b64 	%rd660, 58;
	@%p382 bra 	$L__BB2_576;
	add.s32 	%r743, %r743, -1;
$L__BB2_563:
	and.b64  	%rd441, %rd9, 576460752303423488;
	setp.eq.s64 	%p383, %rd441, 0;
	@%p383 bra 	$L__BB2_566;
	setp.eq.s32 	%p384, %r743, 0;
	mov.b64 	%rd660, 59;
	@%p384 bra 	$L__BB2_576;
	add.s32 	%r743, %r743, -1;
$L__BB2_566:
	and.b64  	%rd443, %rd9, 1152921504606846976;
	setp.eq.s64 	%p385, %rd443, 0;
	@%p385 bra 	$L__BB2_569;
	setp.eq.s32 	%p386, %r743, 0;
	mov.b64 	%rd660, 60;
	@%p386 bra 	$L__BB2_576;
	add.s32 	%r743, %r743, -1;
$L__BB2_569:
	and.b64  	%rd445, %rd9, 2305843009213693952;
	setp.eq.s64 	%p387, %rd445, 0;
	@%p387 bra 	$L__BB2_572;
	setp.eq.s32 	%p388, %r743, 0;
	mov.b64 	%rd660, 61;
	@%p388 bra 	$L__BB2_576;
	add.s32 	%r743, %r743, -1;
$L__BB2_572:
	and.b64  	%rd447, %rd9, 4611686018427387904;
	setp.eq.s64 	%p389, %rd447, 0;
	@%p389 bra 	$L__BB2_575;
	setp.eq.s32 	%p390, %r743, 0;
	mov.b64 	%rd660, 62;
	@%p390 bra 	$L__BB2_576;
	add.s32 	%r743, %r743, -1;
$L__BB2_575:
	shr.u64 	%rd449, %rd9, 63;
	and.b64  	%rd450, %rd449, 1;
	setp.eq.b64 	%p391, %rd450, 1;
	setp.eq.s32 	%p392, %r743, 0;
	selp.b64 	%rd451, 63, 4294967295, %p392;
	selp.b64 	%rd660, %rd451, 4294967295, %p391;
$L__BB2_576:
	shr.u32 	%r679, %r737, 2;
	xor.b32  	%r680, %r679, %r737;
	shl.b32 	%r681, %r1017, 4;
	shl.b32 	%r682, %r680, 1;
	xor.b32  	%r683, %r682, %r681;
	xor.b32  	%r684, %r683, %r680;
	xor.b32  	%r1016, %r684, %r1017;
	add.s32 	%r1021, %r1021, 1087311;
	add.s32 	%r685, %r1016, %r1021;
	rem.u32 	%r806, %r685, %r15;
	and.b64  	%rd452, %rd10, 1;
	setp.eq.b64 	%p393, %rd452, 1;
	not.pred 	%p394, %p393;
	@%p394 bra 	$L__BB2_579;
	setp.eq.s32 	%p395, %r806, 0;
	mov.b64 	%rd661, 0;
	@%p395 bra 	$L__BB2_766;
	add.s32 	%r806, %r806, -1;
$L__BB2_579:
	and.b64  	%rd454, %rd10, 2;
	setp.eq.s64 	%p396, %rd454, 0;
	@%p396 bra 	$L__BB2_582;
	setp.eq.s32 	%p397, %r806, 0;
	mov.b64 	%rd661, 1;
	@%p397 bra 	$L__BB2_766;
	add.s32 	%r806, %r806, -1;
$L__BB2_582:
	and.b64  	%rd456, %rd10, 4;
	setp.eq.s64 	%p398, %rd456, 0;
	@%p398 bra 	$L__BB2_585;
	setp.eq.s32 	%p399, %r806, 0;
	mov.b64 	%rd661, 2;
	@%p399 bra 	$L__BB2_766;
	add.s32 	%r806, %r806, -1;
$L__BB2_585:
	and.b64  	%rd458, %rd10, 8;
	setp.eq.s64 	%p400, %rd458, 0;
	@%p400 bra 	$L__BB2_588;
	setp.eq.s32 	%p401, %r806, 0;
	mov.b64 	%rd661, 3;
	@%p401 bra 	$L__BB2_766;
	add.s32 	%r806, %r806, -1;
$L__BB2_588:
	and.b64  	%rd460, %rd10, 16;
	setp.eq.s64 	%p402, %rd460, 0;
	@%p402 bra 	$L__BB2_591;
	setp.eq.s32 	%p403, %r806, 0;
	mov.b64 	%rd661, 4;
	@%p403 bra 	$L__BB2_766;
	add.s32 	%r806, %r806, -1;
$L__BB2_591:
	and.b64  	%rd462, %rd10, 32;
	setp.eq.s64 	%p404, %rd462, 0;
	@%p404 bra 	$L__BB2_594;
	setp.eq.s32 	%p405, %r806, 0;
	mov.b64 	%rd661, 5;
	@%p405 bra 	$L__BB2_766;
	add.s32 	%r806, %r806, -1;
$L__BB2_594:
	and.b64  	%rd464, %rd10, 64;
	setp.eq.s64 	%p406, %rd464, 0;
	@%p406 bra 	$L__BB2_597;
	setp.eq.s32 	%p407, %r806, 0;
	mov.b64 	%rd661, 6;
	@%p407 bra 	$L__BB2_766;
	add.s32 	%r806, %r806, -1;
$L__BB2_597:
	and.b64  	%rd466, %rd10, 128;
	setp.eq.s64 	%p408, %rd466, 0;
	@%p408 bra 	$L__BB2_600;
	setp.eq.s32 	%p409, %r806, 0;
	mov.b64 	%rd661, 7;
	@%p409 bra 	$L__BB2_766;
	add.s32 	%r806, %r806, -1;
$L__BB2_600:
	and.b64  	%rd468, %rd10, 256;
	setp.eq.s64 	%p410, %rd468, 0;
	@%p410 bra 	$L__BB2_603;
	setp.eq.s32 	%p411, %r806, 0;
	mov.b64 	%rd661, 8;
	@%p411 bra 	$L__BB2_766;
	add.s32 	%r806, %r806, -1;
$L__BB2_603:
	and.b64  	%rd470, %rd10, 512;
	setp.eq.s64 	%p412, %rd470, 0;
	@%p412 bra 	$L__BB2_606;
	setp.eq.s32 	%p413, %r806, 0;
	mov.b64 	%rd661, 9;
	@%p413 bra 	$L__BB2_766;
	add.s32 	%r806, %r806, -1;
$L__BB2_606:
	and.b64  	%rd472, %rd10, 1024;
	setp.eq.s64 	%p414, %rd472, 0;
	@%p414 bra 	$L__BB2_609;
	setp.eq.s32 	%p415, %r806, 0;
	mov.b64 	%rd661, 10;
	@%p415 bra 	$L__BB2_766;
	add.s32 	%r806, %r806, -1;
$L__BB2_609:
	and.b64  	%rd474, %rd10, 2048;
	setp.eq.s64 	%p416, %rd474, 0;
	@%p416 bra 	$L__BB2_612;
	setp.eq.s32 	%p417, %r806, 0;
	mov.b64 	%rd661, 11;
	@%p417 bra 	$L__BB2_766;
	add.s32 	%r806, %r806, -1;
$L__BB2_612:
	and.b64  	%rd476, %rd10, 4096;
	setp.eq.s64 	%p418, %rd476, 0;
	@%p418 bra 	$L__BB2_615;
	setp.eq.s32 	%p419, %r806, 0;
	mov.b64 	%rd661, 12;
	@%p419 bra 	$L__BB2_766;
	add.s32 	%r806, %r806, -1;
$L__BB2_615:
	and.b64  	%rd478, %rd10, 8192;
	setp.eq.s64 	%p420, %rd478, 0;
	@%p420 bra 	$L__BB2_618;
	setp.eq.s32 	%p421, %r806, 0;
	mov.b64 	%rd661, 13;
	@%p421 bra 	$L__BB2_766;
	add.s32 	%r806, %r806, -1;
$L__BB2_618:
	and.b64  	%rd480, %rd10, 16384;
	setp.eq.s64 	%p422, %rd480, 0;
	@%p422 bra 	$L__BB2_621;
	setp.eq.s32 	%p423, %r806, 0;
	mov.b64 	%rd661, 14;
	@%p423 bra 	$L__BB2_766;
	add.s32 	%r806, %r806, -1;
$L__BB2_621:
	and.b64  	%rd482, %rd10, 32768;
	setp.eq.s64 	%p424, %rd482, 0;
	@%p424 bra 	$L__BB2_624;
	setp.eq.s32 	%p425, %r806, 0;
	mov.b64 	%rd661, 15;
	@%p425 bra 	$L__BB2_766;
	add.s32 	%r806, %r806, -1;
$L__BB2_624:
	and.b64  	%rd484, %rd10, 65536;
	setp.eq.s64 	%p426, %rd484, 0;
	@%p426 bra 	$L__BB2_627;
	setp.eq.s32 	%p427, %r806, 0;
	mov.b64 	%rd661, 16;
	@%p427 bra 	$L__BB2_766;
	add.s32 	%r806, %r806, -1;
$L__BB2_627:
	and.b64  	%rd486, %rd10, 131072;
	setp.eq.s64 	%p428, %rd486, 0;
	@%p428 bra 	$L__BB2_630;
	setp.eq.s32 	%p429, %r806, 0;
	mov.b64 	%rd661, 17;
	@%p429 bra 	$L__BB2_766;
	add.s32 	%r806, %r806, -1;
$L__BB2_630:
	and.b64  	%rd488, %rd10, 262144;
	setp.eq.s64 	%p430, %rd488, 0;
	@%p430 bra 	$L__BB2_633;
	setp.eq.s32 	%p431, %r806, 0;
	mov.b64 	%rd661, 18;
	@%p431 bra 	$L__BB2_766;
	add.s32 	%r806, %r806, -1;
$L__BB2_633:
	and.b64  	%rd490, %rd10, 524288;
	setp.eq.s64 	%p432, %rd490, 0;
	@%p432 bra 	$L__BB2_636;
	setp.eq.s32 	%p433, %r806, 0;
	mov.b64 	%rd661, 19;
	@%p433 bra 	$L__BB2_766;
	add.s32 	%r806, %r806, -1;
$L__BB2_636:
	and.b64  	%rd492, %rd10, 1048576;
	setp.eq.s64 	%p434, %rd492, 0;
	@%p434 bra 	$L__BB2_639;
	setp.eq.s32 	%p435, %r806, 0;
	mov.b64 	%rd661, 20;
	@%p435 bra 	$L__BB2_766;
	add.s32 	%r806, %r806, -1;
$L__BB2_639:
	and.b64  	%rd494, %rd10, 2097152;
	setp.eq.s64 	%p436, %rd494, 0;
	@%p436 bra 	$L__BB2_642;
	setp.eq.s32 	%p437, %r806, 0;
	mov.b64 	%rd661, 21;
	@%p437 bra 	$L__BB2_766;
	add.s32 	%r806, %r806, -1;
$L__BB2_642:
	and.b64  	%rd496, %rd10, 4194304;
	setp.eq.s64 	%p438, %rd496, 0;
	@%p438 bra 	$L__BB2_645;
	setp.eq.s32 	%p439, %r806, 0;
	mov.b64 	%rd661, 22;
	@%p439 bra 	$L__BB2_766;
	add.s32 	%r806, %r806, -1;
$L__BB2_645:
	and.b64  	%rd498, %rd10, 8388608;
	setp.eq.s64 	%p440, %rd498, 0;
	@%p440 bra 	$L__BB2_648;
	setp.eq.s32 	%p441, %r806, 0;
	mov.b64 	%rd661, 23;
	@%p441 bra 	$L__BB2_766;
	add.s32 	%r806, %r806, -1;
$L__BB2_648:
	and.b64  	%rd500, %rd10, 16777216;
	setp.eq.s64 	%p442, %rd500, 0;
	@%p442 bra 	$L__BB2_651;
	setp.eq.s32 	%p443, %r806, 0;
	mov.b64 	%rd661, 24;
	@%p443 bra 	$L__BB2_766;
	add.s32 	%r806, %r806, -1;
$L__BB2_651:
	and.b64  	%rd502, %rd10, 33554432;
	setp.eq.s64 	%p444, %rd502, 0;
	@%p444 bra 	$L__BB2_654;
	setp.eq.s32 	%p445, %r806, 0;
	mov.b64 	%rd661, 25;
	@%p445 bra 	$L__BB2_766;
	add.s32 	%r806, %r806, -1;
$L__BB2_654:
	and.b64  	%rd504, %rd10, 67108864;
	setp.eq.s64 	%p446, %rd504, 0;
	@%p446 bra 	$L__BB2_657;
	setp.eq.s32 	%p447, %r806, 0;
	mov.b64 	%rd661, 26;
	@%p447 bra 	$L__BB2_766;
	add.s32 	%r806, %r806, -1;
$L__BB2_657:
	and.b64  	%rd506, %rd10, 134217728;
	setp.eq.s64 	%p448, %rd506, 0;
	@%p448 bra 	$L__BB2_660;
	setp.eq.s32 	%p449, %r806, 0;
	mov.b64 	%rd661, 27;
	@%p449 bra 	$L__BB2_766;
	add.s32 	%r806, %r806, -1;
$L__BB2_660:
	and.b64  	%rd508, %rd10, 268435456;
	setp.eq.s64 	%p450, %rd508, 0;
	@%p450 bra 	$L__BB2_663;
	setp.eq.s32 	%p451, %r806, 0;
	mov.b64 	%rd661, 28;
	@%p451 bra 	$L__BB2_766;
	add.s32 	%r806, %r806, -1;
$L__BB2_663:
	and.b64  	%rd510, %rd10, 536870912;
	setp.eq.s64 	%p452, %rd510, 0;
	@%p452 bra 	$L__BB2_666;
	setp.eq.s32 	%p453, %r806, 0;
	mov.b64 	%rd661, 29;
	@%p453 bra 	$L__BB2_766;
	add.s32 	%r806, %r806, -1;
$L__BB2_666:
	and.b64  	%rd512, %rd10, 1073741824;
	setp.eq.s64 	%p454, %rd512, 0;
	@%p454 bra 	$L__BB2_669;
	setp.eq.s32 	%p455, %r806, 0;
	mov.b64 	%rd661, 30;
	@%p455 bra 	$L__BB2_766;
	add.s32 	%r806, %r806, -1;
$L__BB2_669:
	and.b64  	%rd514, %rd10, 2147483648;
	setp.eq.s64 	%p456, %rd514, 0;
	@%p456 bra 	$L__BB2_672;
	setp.eq.s32 	%p457, %r806, 0;
	mov.b64 	%rd661, 31;
	@%p457 bra 	$L__BB2_766;
	add.s32 	%r806, %r806, -1;
$L__BB2_672:
	and.b64  	%rd516, %rd10, 4294967296;
	setp.eq.s64 	%p458, %rd516, 0;
	@%p458 bra 	$L__BB2_675;
	setp.eq.s32 	%p459, %r806, 0;
	mov.b64 	%rd661, 32;
	@%p459 bra 	$L__BB2_766;
	add.s32 	%r806, %r806, -1;
$L__BB2_675:
	and.b64  	%rd518, %rd10, 8589934592;
	setp.eq.s64 	%p460, %rd518, 0;
	@%p460 bra 	$L__BB2_678;
	setp.eq.s32 	%p461, %r806, 0;
	mov.b64 	%rd661, 33;
	@%p461 bra 	$L__BB2_766;
	add.s32 	%r806, %r806, -1;
$L__BB2_678:
	and.b64  	%rd520, %rd10, 17179869184;
	setp.eq.s64 	%p462, %rd520, 0;
	@%p462 bra 	$L__BB2_681;
	setp.eq.s32 	%p463, %r806, 0;
	mov.b64 	%rd661, 34;
	@%p463 bra 	$L__BB2_766;
	add.s32 	%r806, %r806, -1;
$L__BB2_681:
	and.b64  	%rd522, %rd10, 34359738368;
	setp.eq.s64 	%p464, %rd522, 0;
	@%p464 bra 	$L__BB2_684;
	setp.eq.s32 	%p465, %r806, 0;
	mov.b64 	%rd661, 35;
	@%p465 bra 	$L__BB2_766;
	add.s32 	%r806, %r806, -1;
$L__BB2_684:
	and.b64  	%rd524, %rd10, 68719476736;
	setp.eq.s64 	%p466, %rd524, 0;
	@%p466 bra 	$L__BB2_687;
	setp.eq.s32 	%p467, %r806, 0;
	mov.b64 	%rd661, 36;
	@%p467 bra 	$L__BB2_766;
	add.s32 	%r806, %r806, -1;
$L__BB2_687:
	and.b64  	%rd526, %rd10, 137438953472;
	setp.eq.s64 	%p468, %rd526, 0;
	@%p468 bra 	$L__BB2_690;
	setp.eq.s32 	%p469, %r806, 0;
	mov.b64 	%rd661, 37;
	@%p469 bra 	$L__BB2_766;
	add.s32 	%r806, %r806, -1;
$L__BB2_690:
	and.b64  	%rd528, %rd10, 274877906944;
	setp.eq.s64 	%p470, %rd528, 0;
	@%p470 bra 	$L__BB2_693;
	setp.eq.s32 	%p471, %r806, 0;
	mov.b64 	%rd661, 38;
	@%p471 bra 	$L__BB2_766;
	add.s32 	%r806, %r806, -1;
$L__BB2_693:
	and.b64  	%rd530, %rd10, 549755813888;
	setp.eq.s64 	%p472, %rd530, 0;
	@%p472 bra 	$L__BB2_696;
	setp.eq.s32 	%p473, %r806, 0;
	mov.b64 	%rd661, 39;
	@%p473 bra 	$L__BB2_766;
	add.s32 	%r806, %r806, -1;
$L__BB2_696:
	and.b64  	%rd532, %rd10, 1099511627776;
	setp.eq.s64 	%p474, %rd532, 0;
	@%p474 bra 	$L__BB2_699;
	setp.eq.s32 	%p475, %r806, 0;
	mov.b64 	%rd661, 40;
	@%p475 bra 	$L__BB2_766;
	add.s32 	%r806, %r806, -1;
$L__BB2_699:
	and.b64  	%rd534, %rd10, 2199023255552;
	setp.eq.s64 	%p476, %rd534, 0;
	@%p476 bra 	$L__BB2_702;
	setp.eq.s32 	%p477, %r806, 0;
	mov.b64 	%rd661, 41;
	@%p477 bra 	$L__BB2_766;
	add.s32 	%r806, %r806, -1;
$L__BB2_702:
	and.b64  	%rd536, %rd10, 4398046511104;
	setp.eq.s64 	%p478, %rd536, 0;
	@%p478 bra 	$L__BB2_705;
	setp.eq.s32 	%p479, %r806, 0;
	mov.b64 	%rd661, 42;
	@%p479 bra 	$L__BB2_766;
	add.s32 	%r806, %r806, -1;
$L__BB2_705:
	and.b64  	%rd538, %rd10, 8796093022208;
	setp.eq.s64 	%p480, %rd538, 0;
	@%p480 bra 	$L__BB2_708;
	setp.eq.s32 	%p481, %r806, 0;
	mov.b64 	%rd661, 43;
	@%p481 bra 	$L__BB2_766;
	add.s32 	%r806, %r806, -1;
$L__BB2_708:
	and.b64  	%rd540, %rd10, 17592186044416;
	setp.eq.s64 	%p482, %rd540, 0;
	@%p482 bra 	$L__BB2_711;
	setp.eq.s32 	%p483, %r806, 0;
	mov.b64 	%rd661, 44;
	@%p483 bra 	$L__BB2_766;
	add.s32 	%r806, %r806, -1;
$L__BB2_711:
	and.b64  	%rd542, %rd10, 35184372088832;
	setp.eq.s64 	%p484, %rd542, 0;
	@%p484 bra 	$L__BB2_714;
	setp.eq.s32 	%p485, %r806, 0;
	mov.b64 	%rd661, 45;
	@%p485 bra 	$L__BB2_766;
	add.s32 	%r806, %r806, -1;
$L__BB2_714:
	and.b64  	%rd544, %rd10, 70368744177664;
	setp.eq.s64 	%p486, %rd544, 0;
	@%p486 bra 	$L__BB2_717;
	setp.eq.s32 	%p487, %r806, 0;
	mov.b64 	%rd661, 46;
	@%p487 bra 	$L__BB2_766;
	add.s32 	%r806, %r806, -1;
$L__BB2_717:
	and.b64  	%rd546, %rd10, 140737488355328;
	setp.eq.s64 	%p488, %rd546, 0;
	@%p488 bra 	$L__BB2_720;
	setp.eq.s32 	%p489, %r806, 0;
	mov.b64 	%rd661, 47;
	@%p489 bra 	$L__BB2_766;
	add.s32 	%r806, %r806, -1;
$L__BB2_720:
	and.b64  	%rd548, %rd10, 281474976710656;
	setp.eq.s64 	%p490, %rd548, 0;
	@%p490 bra 	$L__BB2_723;
	setp.eq.s32 	%p491, %r806, 0;
	mov.b64 	%rd661, 48;
	@%p491 bra 	$L__BB2_766;
	add.s32 	%r806, %r806, -1;
$L__BB2_723:
	and.b64  	%rd550, %rd10, 562949953421312;
	setp.eq.s64 	%p492, %rd550, 0;
	@%p492 bra 	$L__BB2_726;
	setp.eq.s32 	%p493, %r806, 0;
	mov.b64 	%rd661, 49;
	@%p493 bra 	$L__BB2_766;
	add.s32 	%r806, %r806, -1;
$L__BB2_726:
	and.b64  	%rd552, %rd10, 1125899906842624;
	setp.eq.s64 	%p494, %rd552, 0;
	@%p494 bra 	$L__BB2_729;
	setp.eq.s32 	%p495, %r806, 0;
	mov.b64 	%rd661, 50;
	@%p495 bra 	$L__BB2_766;
	add.s32 	%r806, %r806, -1;
$L__BB2_729:
	and.b64  	%rd554, %rd10, 2251799813685248;
	setp.eq.s64 	%p496, %rd554, 0;
	@%p496 bra 	$L__BB2_732;
	setp.eq.s32 	%p497, %r806, 0;
	mov.b64 	%rd661, 51;
	@%p497 bra 	$L__BB2_766;
	add.s32 	%r806, %r806, -1;
$L__BB2_732:
	and.b64  	%rd556, %rd10, 4503599627370496;
	setp.eq.s64 	%p498, %rd556, 0;
	@%p498 bra 	$L__BB2_735;
	setp.eq.s32 	%p499, %r806, 0;
	mov.b64 	%rd661, 52;
	@%p499 bra 	$L__BB2_766;
	add.s32 	%r806, %r806, -1;
$L__BB2_735:
	and.b64  	%rd558, %rd10, 9007199254740992;
	setp.eq.s64 	%p500, %rd558, 0;
	@%p500 bra 	$L__BB2_738;
	setp.eq.s32 	%p501, %r806, 0;
	mov.b64 	%rd661, 53;
	@%p501 bra 	$L__BB2_766;
	add.s32 	%r806, %r806, -1;
$L__BB2_738:
	and.b64  	%rd560, %rd10, 18014398509481984;
	setp.eq.s64 	%p502, %rd560, 0;
	@%p502 bra 	$L__BB2_741;
	setp.eq.s32 	%p503, %r806, 0;
	mov.b64 	%rd661, 54;
	@%p503 bra 	$L__BB2_766;
	add.s32 	%r806, %r806, -1;
$L__BB2_741:
	and.b64  	%rd562, %rd10, 36028797018963968;
	setp.eq.s64 	%p504, %rd562, 0;
	@%p504 bra 	$L__BB2_744;
	setp.eq.s32 	%p505, %r806, 0;
	mov.b64 	%rd661, 55;
	@%p505 bra 	$L__BB2_766;
	add.s32 	%r806, %r806, -1;
$L__BB2_744:
	and.b64  	%rd564, %rd10, 72057594037927936;
	setp.eq.s64 	%p506, %rd564, 0;
	@%p506 bra 	$L__BB2_747;
	setp.eq.s32 	%p507, %r806, 0;
	mov.b64 	%rd661, 56;
	@%p507 bra 	$L__BB2_766;
	add.s32 	%r806, %r806, -1;
$L__BB2_747:
	and.b64  	%rd566, %rd10, 144115188075855872;
	setp.eq.s64 	%p508, %rd566, 0;
	@%p508 bra 	$L__BB2_750;
	setp.eq.s32 	%p509, %r806, 0;
	mov.b64 	%rd661, 57;
	@%p509 bra 	$L__BB2_766;
	add.s32 	%r806, %r806, -1;
$L__BB2_750:
	and.b64  	%rd568, %rd10, 288230376151711744;
	setp.eq.s64 	%p510, %rd568, 0;
	@%p510 bra 	$L__BB2_753;
	setp.eq.s32 	%p511, %r806, 0;
	mov.b64 	%rd661, 58;
	@%p511 bra 	$L__BB2_766;
	add.s32 	%r806, %r806, -1;
$L__BB2_753:
	and.b64  	%rd570, %rd10, 576460752303423488;
	setp.eq.s64 	%p512, %rd570, 0;
	@%p512 bra 	$L__BB2_756;
	setp.eq.s32 	%p513, %r806, 0;
	mov.b64 	%rd661, 59;
	@%p513 bra 	$L__BB2_766;
	add.s32 	%r806, %r806, -1;
$L__BB2_756:
	and.b64  	%rd572, %rd10, 1152921504606846976;
	setp.eq.s64 	%p514, %rd572, 0;
	@%p514 bra 	$L__BB2_759;
	setp.eq.s32 	%p515, %r806, 0;
	mov.b64 	%rd661, 60;
	@%p515 bra 	$L__BB2_766;
	add.s32 	%r806, %r806, -1;
$L__BB2_759:
	and.b64  	%rd574, %rd10, 2305843009213693952;
	setp.eq.s64 	%p516, %rd574, 0;
	@%p516 bra 	$L__BB2_762;
	setp.eq.s32 	%p517, %r806, 0;
	mov.b64 	%rd661, 61;
	@%p517 bra 	$L__BB2_766;
	add.s32 	%r806, %r806, -1;
$L__BB2_762:
	and.b64  	%rd576, %rd10, 4611686018427387904;
	setp.eq.s64 	%p518, %rd576, 0;
	@%p518 bra 	$L__BB2_765;
	setp.eq.s32 	%p519, %r806, 0;
	mov.b64 	%rd661, 62;
	@%p519 bra 	$L__BB2_766;
	add.s32 	%r806, %r806, -1;
$L__BB2_765:
	shr.u64 	%rd578, %rd10, 63;
	and.b64  	%rd579, %rd578, 1;
	setp.eq.b64 	%p520, %rd579, 1;
	setp.eq.s32 	%p521, %r806, 0;
	selp.b64 	%rd580, 63, 4294967295, %p521;
	selp.b64 	%rd661, %rd580, 4294967295, %p520;
$L__BB2_766:
	setp.lt.u32 	%p522, %r627, 4;
	cvt.u32.u64 	%r690, %rd660;
	and.b32  	%r691, %r690, 63;
	mov.b64 	%rd581, -2;
	shl.b64 	%rd582, %rd581, %r691;
	neg.s32 	%r692, %r690;
	and.b32  	%r693, %r692, 63;
	shr.u64 	%rd583, %rd581, %r693;
	or.b64  	%rd584, %rd582, %rd583;
	and.b64  	%rd585, %rd9, %rd584;
	cvt.u32.u64 	%r694, %rd661;
	mov.b64 	%rd586, 1;
	shl.b64 	%rd587, %rd586, %r694;
	or.b64  	%rd15, %rd587, %rd585;
	mov.b32 	%r875, 0;
	mov.u32 	%r873, %r875;
	@%p522 bra 	$L__BB2_785;
	and.b32  	%r696, %r627, 2147483644;
	neg.s32 	%r868, %r696;
	add.s64 	%rd663, %rd1, 16;
	mov.b32 	%r873, 0;
	mov.u64 	%rd662, %rd8;
$L__BB2_768:
	ld.global.u64 	%rd588, [%rd663+-16];
	and.b64  	%rd590, %rd588, %rd9;
	popc.b64 	%r287, %rd590;
	setp.gt.s32 	%p523, %r16, %r287;
	and.b64  	%rd591, %rd588, %rd15;
	popc.b64 	%r288, %rd591;
	setp.le.s32 	%p524, %r16, %r288;
	or.pred  	%p525, %p523, %p524;
	@%p525 bra 	$L__BB2_770;
	ld.global.u8 	%rs1, [%rd662+-3];
	setp.eq.s16 	%p526, %rs1, 1;
	selp.u32 	%r697, 1, 0, %p526;
	add.s32 	%r873, %r873, %r697;
	bra.uni 	$L__BB2_772;
$L__BB2_770:
	setp.gt.s32 	%p527, %r16, %r288;
	setp.le.s32 	%p528, %r16, %r287;
	or.pred  	%p529, %p528, %p527;
	@%p529 bra 	$L__BB2_772;
	ld.global.u8 	%rs2, [%rd662+-3];
	setp.eq.s16 	%p530, %rs2, 0;
	selp.s32 	%r699, -1, 0, %p530;
	add.s32 	%r873, %r873, %r699;
$L__BB2_772:
	ld.global.u64 	%rd592, [%rd663+-8];
	and.b64  	%rd594, %rd592, %rd9;
	popc.b64 	%r292, %rd594;
	setp.gt.s32 	%p531, %r16, %r292;
	and.b64  	%rd595, %rd592, %rd15;
	popc.b64 	%r293, %rd595;
	setp.le.s32 	%p532, %r16, %r293;
	or.pred  	%p533, %p531, %p532;
	@%p533 bra 	$L__BB2_774;
	ld.global.u8 	%rs3, [%rd662+-2];
	setp.eq.s16 	%p534, %rs3, 1;
	selp.u32 	%r700, 1, 0, %p534;
	add.s32 	%r873, %r873, %r700;
	bra.uni 	$L__BB2_776;
$L__BB2_774:
	setp.gt.s32 	%p535, %r16, %r293;
	setp.le.s32 	%p536, %r16, %r292;
	or.pred  	%p537, %p536, %p535;
	@%p537 bra 	$L__BB2_776;
	ld.global.u8 	%rs4, [%rd662+-2];
	setp.eq.s16 	%p538, %rs4, 0;
	selp.s32 	%r702, -1, 0, %p538;
	add.s32 	%r873, %r873, %r702;
$L__BB2_776:
	ld.global.u64 	%rd596, [%rd663];
	and.b64  	%rd598, %rd596, %rd9;
	popc.b64 	%r297, %rd598;
	setp.gt.s32 	%p539, %r16, %r297;
	and.b64  	%rd599, %rd596, %rd15;
	popc.b64 	%r298, %rd599;
	setp.le.s32 	%p540, %r16, %r298;
	or.pred  	%p541, %p539, %p540;
	@%p541 bra 	$L__BB2_778;
	ld.global.u8 	%rs5, [%rd662+-1];
	setp.eq.s16 	%p542, %rs5, 1;
	selp.u32 	%r703, 1, 0, %p542;
	add.s32 	%r873, %r873, %r703;
	bra.uni 	$L__BB2_780;
$L__BB2_778:
	setp.gt.s32 	%p543, %r16, %r298;
	setp.le.s32 	%p544, %r16, %r297;
	or.pred  	%p545, %p544, %p543;
	@%p545 bra 	$L__BB2_780;
	ld.global.u8 	%rs6, [%rd662+-1];
	setp.eq.s16 	%p546, %rs6, 0;
	selp.s32 	%r705, -1, 0, %p546;
	add.s32 	%r873, %r873, %r705;
$L__BB2_780:
	ld.global.u64 	%rd600, [%rd663+8];
	and.b64  	%rd602, %rd600, %rd9;
	popc.b64 	%r302, %rd602;
	setp.gt.s32 	%p547, %r16, %r302;
	and.b64  	%rd603, %rd600, %rd15;
	popc.b64 	%r303, %rd603;
	setp.le.s32 	%p548, %r16, %r303;
	or.pred  	%p549, %p547, %p548;
	@%p549 bra 	$L__BB2_782;
	ld.global.u8 	%rs7, [%rd662];
	setp.eq.s16 	%p550, %rs7, 1;
	selp.u32 	%r706, 1, 0, %p550;
	add.s32 	%r873, %r873, %r706;
	bra.uni 	$L__BB2_784;
$L__BB2_782:
	setp.gt.s32 	%p551, %r16, %r303;
	setp.le.s32 	%p552, %r16, %r302;
	or.pred  	%p553, %p552, %p551;
	@%p553 bra 	$L__BB2_784;
	ld.global.u8 	%rs8, [%rd662];
	setp.eq.s16 	%p554, %rs8, 0;
	selp.s32 	%r708, -1, 0, %p554;
	add.s32 	%r873, %r873, %r708;
$L__BB2_784:
	and.b32  	%r875, %r627, 2147483644;
	add.s32 	%r868, %r868, 4;
	add.s64 	%rd663, %rd663, 32;
	add.s64 	%rd662, %rd662, 4;
	setp.ne.s32 	%p555, %r868, 0;
	@%p555 bra 	$L__BB2_768;
$L__BB2_785:
	and.b32  	%r709, %r627, 3;
	setp.eq.s32 	%p556, %r709, 0;
	@%p556 bra 	$L__BB2_800;
	cvt.u64.u32 	%rd604, %r875;
	mul.wide.u32 	%rd605, %r875, 8;
	add.s64 	%rd21, %rd1, %rd605;
	ld.global.u64 	%rd606, [%rd21];
	and.b64  	%rd608, %rd606, %rd9;
	popc.b64 	%r312, %rd608;
	setp.gt.s32 	%p557, %r16, %r312;
	and.b64  	%rd609, %rd606, %rd15;
	popc.b64 	%r313, %rd609;
	setp.le.s32 	%p558, %r16, %r313;
	or.pred  	%p559, %p557, %p558;
	add.s64 	%rd22, %rd7, %rd604;
	@%p559 bra 	$L__BB2_788;
	ld.global.u8 	%rs9, [%rd22];
	setp.eq.s16 	%p560, %rs9, 1;
	selp.u32 	%r710, 1, 0, %p560;
	add.s32 	%r873, %r873, %r710;
	bra.uni 	$L__BB2_790;
$L__BB2_788:
	setp.gt.s32 	%p561, %r16, %r313;
	setp.le.s32 	%p562, %r16, %r312;
	or.pred  	%p563, %p562, %p561;
	@%p563 bra 	$L__BB2_790;
	ld.global.u8 	%rs10, [%rd22];
	setp.eq.s16 	%p564, %rs10, 0;
	selp.s32 	%r712, -1, 0, %p564;
	add.s32 	%r873, %r873, %r712;
$L__BB2_790:
	and.b32  	%r713, %r627, 3;
	setp.eq.s32 	%p565, %r713, 1;
	@%p565 bra 	$L__BB2_800;
	ld.global.u64 	%rd610, [%rd21+8];
	and.b64  	%rd612, %rd610, %rd9;
	popc.b64 	%r317, %rd612;
	setp.gt.s32 	%p566, %r16, %r317;
	and.b64  	%rd613, %rd610, %rd15;
	popc.b64 	%r318, %rd613;
	setp.le.s32 	%p567, %r16, %r318;
	or.pred  	%p568, %p566, %p567;
	@%p568 bra 	$L__BB2_793;
	ld.global.u8 	%rs11, [%rd22+1];
	setp.eq.s16 	%p569, %rs11, 1;
	selp.u32 	%r714, 1, 0, %p569;
	add.s32 	%r873, %r873, %r714;
	bra.uni 	$L__BB2_795;
$L__BB2_793:
	setp.gt.s32 	%p570, %r16, %r318;
	setp.le.s32 	%p571, %r16, %r317;
	or.pred  	%p572, %p571, %p570;
	@%p572 bra 	$L__BB2_795;
	ld.global.u8 	%rs12, [%rd22+1];
	setp.eq.s16 	%p573, %rs12, 0;
	selp.s32 	%r716, -1, 0, %p573;
	add.s32 	%r873, %r873, %r716;
$L__BB2_795:
	and.b32  	%r717, %r627, 3;
	setp.eq.s32 	%p574, %r717, 2;
	@%p574 bra 	$L__BB2_800;
	ld.global.u64 	%rd614, [%rd21+16];
	and.b64  	%rd616, %rd614, %rd9;
	popc.b64 	%r322, %rd616;
	setp.gt.s32 	%p575, %r16, %r322;
	and.b64  	%rd617, %rd614, %rd15;
	popc.b64 	%r323, %rd617;
	setp.le.s32 	%p576, %r16, %r323;
	or.pred  	%p577, %p575, %p576;
	@%p577 bra 	$L__BB2_798;
	ld.global.u8 	%rs13, [%rd22+2];
	setp.eq.s16 	%p578, %rs13, 1;
	selp.u32 	%r718, 1, 0, %p578;
	add.s32 	%r873, %r873, %r718;
	bra.uni 	$L__BB2_800;
$L__BB2_798:
	setp.gt.s32 	%p579, %r16, %r323;
	setp.le.s32 	%p580, %r16, %r322;
	or.pred  	%p581, %p580, %p579;
	@%p581 bra 	$L__BB2_800;
	ld.global.u8 	%rs14, [%rd22+2];
	setp.eq.s16 	%p582, %rs14, 0;
	selp.s32 	%r720, -1, 0, %p582;
	add.s32 	%r873, %r873, %r720;
$L__BB2_800:
	setp.gt.s32 	%p583, %r873, 0;
	@%p583 bra 	$L__BB2_836;
	mov.b32 	%r881, 0;
	@%p522 bra 	$L__BB2_820;
	mov.b32 	%r880, 0;
$L__BB2_803:
	cvt.u64.u32 	%rd618, %r880;
	mul.wide.u32 	%rd619, %r880, 8;
	add.s64 	%rd23, %rd1, %rd619;
	ld.global.u64 	%rd620, [%rd23];
	and.b64  	%rd622, %rd620, %rd9;
	popc.b64 	%r328, %rd622;
	setp.gt.s32 	%p585, %r16, %r328;
	and.b64  	%rd623, %rd620, %rd15;
	popc.b64 	%r329, %rd623;
	setp.le.s32 	%p586, %r16, %r329;
	or.pred  	%p587, %p585, %p586;
	add.s64 	%rd24, %rd7, %rd618;
	@%p587 bra 	$L__BB2_805;
	ld.global.u8 	%rs15, [%rd24];
	add.s16 	%rs16, %rs15, -1;
	st.global.u8 	[%rd24], %rs16;
	bra.uni 	$L__BB2_807;
$L__BB2_805:
	setp.gt.s32 	%p588, %r16, %r329;
	setp.le.s32 	%p589, %r16, %r328;
	or.pred  	%p590, %p589, %p588;
	@%p590 bra 	$L__BB2_807;
	ld.global.u8 	%rs17, [%rd24];
	add.s16 	%rs18, %rs17, 1;
	st.global.u8 	[%rd24], %rs18;
$L__BB2_807:
	ld.global.u64 	%rd624, [%rd23+8];
	and.b64  	%rd626, %rd624, %rd9;
	popc.b64 	%r330, %rd626;
	setp.gt.s32 	%p591, %r16, %r330;
	and.b64  	%rd627, %rd624, %rd15;
	popc.b64 	%r331, %rd627;
	setp.le.s32 	%p592, %r16, %r331;
	or.pred  	%p593, %p591, %p592;
	@%p593 bra 	$L__BB2_809;
	ld.global.u8 	%rs19, [%rd24+1];
	add.s16 	%rs20, %rs19, -1;
	st.global.u8 	[%rd24+1], %rs20;
	bra.uni 	$L__BB2_811;
$L__BB2_809:
	setp.gt.s32 	%p594, %r16, %r331;
	setp.le.s32 	%p595, %r16, %r330;
	or.pred  	%p596, %p595, %p594;
	@%p596 bra 	$L__BB2_811;
	ld.global.u8 	%rs21, [%rd24+1];
	add.s16 	%rs22, %rs21, 1;
	st.global.u8 	[%rd24+1], %rs22;
$L__BB2_811:
	ld.global.u64 	%rd628, [%rd23+16];
	and.b64  	%rd630, %rd628, %rd9;
	popc.b64 	%r332, %rd630;
	setp.gt.s32 	%p597, %r16, %r332;
	and.b64  	%rd631, %rd628, %rd15;
	popc.b64 	%r333, %rd631;
	setp.le.s32 	%p598, %r16, %r333;
	or.pred  	%p599, %p597, %p598;
	@%p599 bra 	$L__BB2_813;
	ld.global.u8 	%rs23, [%rd24+2];
	add.s16 	%rs24, %rs23, -1;
	st.global.u8 	[%rd24+2], %rs24;
	bra.uni 	$L__BB2_815;
$L__BB2_813:
	setp.gt.s32 	%p600, %r16, %r333;
	setp.le.s32 	%p601, %r16, %r332;
	or.pred  	%p602, %p601, %p600;
	@%p602 bra 	$L__BB2_815;
	ld.global.u8 	%rs25, [%rd24+2];
	add.s16 	%rs26, %rs25, 1;
	st.global.u8 	[%rd24+2], %rs26;
$L__BB2_815:
	ld.global.u64 	%rd632, [%rd23+24];
	and.b64  	%rd634, %rd632, %rd9;
	popc.b64 	%r334, %rd634;
	setp.gt.s32 	%p603, %r16, %r334;
	and.b64  	%rd635, %rd632, %rd15;
	popc.b64 	%r335, %rd635;
	setp.le.s32 	%p604, %r16, %r335;
	or.pred  	%p605, %p603, %p604;
	@%p605 bra 	$L__BB2_817;
	ld.global.u8 	%rs27, [%rd24+3];
	add.s16 	%rs28, %rs27, -1;
	st.global.u8 	[%rd24+3], %rs28;
	bra.uni 	$L__BB2_819;
$L__BB2_817:
	setp.gt.s32 	%p606, %r16, %r335;
	setp.le.s32 	%p607, %r16, %r334;
	or.pred  	%p608, %p607, %p606;
	@%p608 bra 	$L__BB2_819;
	ld.global.u8 	%rs29, [%rd24+3];
	add.s16 	%rs30, %rs29, 1;
	st.global.u8 	[%rd24+3], %rs30;
$L__BB2_819:
	add.s32 	%r880, %r880, 4;
	and.b32  	%r881, %r627, 2147483644;
	setp.ne.s32 	%p609, %r880, %r881;
	@%p609 bra 	$L__BB2_803;
$L__BB2_820:
	and.b32  	%r727, %r627, 3;
	setp.eq.s32 	%p610, %r727, 0;
	@%p610 bra 	$L__BB2_835;
	cvt.u64.u32 	%rd636, %r881;
	mul.wide.u32 	%rd637, %r881, 8;
	add.s64 	%rd25, %rd1, %rd637;
	ld.global.u64 	%rd638, [%rd25];
	and.b64  	%rd640, %rd638, %rd9;
	popc.b64 	%r339, %rd640;
	setp.gt.s32 	%p611, %r16, %r339;
	and.b64  	%rd641, %rd638, %rd15;
	popc.b64 	%r340, %rd641;
	setp.le.s32 	%p612, %r16, %r340;
	or.pred  	%p613, %p611, %p612;
	add.s64 	%rd26, %rd7, %rd636;
	@%p613 bra 	$L__BB2_823;
	ld.global.u8 	%rs31, [%rd26];
	add.s16 	%rs32, %rs31, -1;
	st.global.u8 	[%rd26], %rs32;
	bra.uni 	$L__BB2_825;
$L__BB2_823:
	setp.gt.s32 	%p614, %r16, %r340;
	setp.le.s32 	%p615, %r16, %r339;
	or.pred  	%p616, %p615, %p614;
	@%p616 bra 	$L__BB2_825;
	ld.global.u8 	%rs33, [%rd26];
	add.s16 	%rs34, %rs33, 1;
	st.global.u8 	[%rd26], %rs34;
$L__BB2_825:
	and.b32  	%r729, %r627, 3;
	setp.eq.s32 	%p617, %r729, 1;
	@%p617 bra 	$L__BB2_835;
	ld.global.u64 	%rd642, [%rd25+8];
	and.b64  	%rd644, %rd642, %rd9;
	popc.b64 	%r341, %rd644;
	setp.gt.s32 	%p618, %r16, %r341;
	and.b64  	%rd645, %rd642, %rd15;
	popc.b64 	%r342, %rd645;
	setp.le.s32 	%p619, %r16, %r342;
	or.pred  	%p620, %p618, %p619;
	@%p620 bra 	$L__BB2_828;
	ld.global.u8 	%rs35, [%rd26+1];
	add.s16 	%rs36, %rs35, -1;
	st.global.u8 	[%rd26+1], %rs36;
	bra.uni 	$L__BB2_830;
$L__BB2_828:
	setp.gt.s32 	%p621, %r16, %r342;
	setp.le.s32 	%p622, %r16, %r341;
	or.pred  	%p623, %p622, %p621;
	@%p623 bra 	$L__BB2_830;
	ld.global.u8 	%rs37, [%rd26+1];
	add.s16 	%rs38, %rs37, 1;
	st.global.u8 	[%rd26+1], %rs38;
$L__BB2_830:
	and.b32  	%r731, %r627, 3;
	setp.eq.s32 	%p624, %r731, 2;
	@%p624 bra 	$L__BB2_835;
	ld.global.u64 	%rd646, [%rd25+16];
	and.b64  	%rd648, %rd646, %rd9;
	popc.b64 	%r343, %rd648;
	setp.gt.s32 	%p625, %r16, %r343;
	and.b64  	%rd649, %rd646, %rd15;
	popc.b64 	%r344, %rd649;
	setp.le.s32 	%p626, %r16, %r344;
	or.pred  	%p627, %p625, %p626;
	@%p627 bra 	$L__BB2_833;
	ld.global.u8 	%rs39, [%rd26+2];
	add.s16 	%rs40, %rs39, -1;
	st.global.u8 	[%rd26+2], %rs40;
	bra.uni 	$L__BB2_835;
$L__BB2_833:
	setp.gt.s32 	%p628, %r16, %r344;
	setp.le.s32 	%p629, %r16, %r343;
	or.pred  	%p630, %p629, %p628;
	@%p630 bra 	$L__BB2_835;
	ld.global.u8 	%rs41, [%rd26+2];
	add.s16 	%rs42, %rs41, 1;
	st.global.u8 	[%rd26+2], %rs42;
$L__BB2_835:
	ld.param.u64 	%rd658, [_Z17localSearchKernelPmPhPiS_S_P17curandStateXORWOWiiS1_S1__param_0];
	cvt.s64.s32 	%rd650, %r26;
	add.s64 	%rd651, %rd650, %rd4;
	cvta.to.global.u64 	%rd652, %rd658;
	shl.b64 	%rd653, %rd651, 3;
	add.s64 	%rd654, %rd652, %rd653;
	st.global.u64 	[%rd654], %rd15;
	add.s32 	%r1022, %r873, %r1022;
$L__BB2_836:
	add.s32 	%r734, %r734, 1;
	setp.lt.s32 	%p631, %r734, %r621;
	setp.gt.s32 	%p632, %r1022, 0;
	and.pred  	%p633, %p631, %p632;
	mov.u32 	%r737, %r1018;
	mov.u32 	%r740, %r1020;
	mov.u32 	%r741, %r1019;
	@%p633 bra 	$L__BB2_386;
$L__BB2_837:
	ld.param.u64 	%rd659, [_Z17localSearchKernelPmPhPiS_S_P17curandStateXORWOWiiS1_S1__param_8];
	st.global.u32 	[%rd5], %r1022;
	st.global.v2.u32 	[%rd3], {%r1021, %r1020};
	st.global.v2.u32 	[%rd3+8], {%r1019, %r1018};
	st.global.v2.u32 	[%rd3+16], {%r1017, %r1016};
	st.global.v2.u32 	[%rd3+24], {%r8, %r9};
	st.global.f32 	[%rd3+32], %f1;
	st.global.f64 	[%rd3+40], %fd1;
	cvta.to.global.u64 	%rd655, %rd659;
	atom.global.min.s32 	%r733, [%rd655], %r1022;
$L__BB2_838:
	ret;

}
	// .globl	_Z8findBestPiiiS_
.visible .entry _Z8findBestPiiiS_(
	.param .u64 .ptr .align 1 _Z8findBestPiiiS__param_0,
	.param .u32 _Z8findBestPiiiS__param_1,
	.param .u32 _Z8findBestPiiiS__param_2,
	.param .u64 .ptr .align 1 _Z8findBestPiiiS__param_3
)
{
	.reg .pred 	%p<3>;
	.reg .b32 	%r<9>;
	.reg .b64 	%rd<7>;

	ld.param.u64 	%rd1, [_Z8findBestPiiiS__param_0];
	ld.param.u32 	%r3, [_Z8findBestPiiiS__param_1];
	ld.param.u32 	%r2, [_Z8findBestPiiiS__param_2];
	ld.param.u64 	%rd2, [_Z8findBestPiiiS__param_3];
	mov.u32 	%r4, %ctaid.x;
	mov.u32 	%r5, %ntid.x;
	mov.u32 	%r6, %tid.x;
	mad.lo.s32 	%r1, %r4, %r5, %r6;
	setp.ge.s32 	%p1, %r1, %r3;
	@%p1 bra 	$L__BB3_3;
	cvta.to.global.u64 	%rd3, %rd1;
	mul.wide.s32 	%rd4, %r1, 4;
	add.s64 	%rd5, %rd3, %rd4;
	ld.global.u32 	%r7, [%rd5];
	setp.ne.s32 	%p2, %r7, %r2;
	@%p2 bra 	$L__BB3_3;
	cvta.to.global.u64 	%rd6, %rd2;
	atom.global.min.s32 	%r8, [%rd6], %r1;
$L__BB3_3:
	ret;

}


// ===== COMPILED SASS (sm_100) =====

	.target	sm_100

	.elftype	@"ET_EXEC"


//--------------------- .note.nv.tkinfo           --------------------------
	.section	.note.nv.tkinfo,"",@"SHT_NOTE"
	.sectionflags	@"SHF_NOTE_NV_TKINFO"
	.tkinfo
        /*0018*/ 	.word	0x00000002
        /*0030*/ 	.string	""
        /*0030*/ 	.string	"ptxas"
        /*0030*/ 	.string	"Cuda compilation tools, release 13.0, V13.0.88"
        /*0030*/ 	.string	"Build cuda_13.0.r13.0/compiler.36424714_0"
        /*0030*/ 	.string	"-arch sm_100 -m 64 "



//--------------------- .note.nv.cuinfo           --------------------------
	.section	.note.nv.cuinfo,"",@"SHT_NOTE"
	.sectionflags	@"SHF_NOTE_NV_CUINFO"
        /*0018*/ 	.short	0x0002
        /*001a*/ 	.short	0x0064
        /*001c*/ 	.short	0x0082
	.zero		2


//--------------------- .nv.info                  --------------------------
	.section	.nv.info,"",@"SHT_CUDA_INFO"
	.align	4


	//----- nvinfo : EIATTR_REGCOUNT
	.align		4
        /*0000*/ 	.byte	0x04, 0x2f
        /*0002*/ 	.short	(.L_18 - .L_17)
	.align		4
.L_17:
        /*0004*/ 	.word	index@(_Z14initRandStatesP17curandStateXORWOWmi)
        /*0008*/ 	.word	0x0000001f


	//----- nvinfo : EIATTR_FRAME_SIZE
	.align		4
.L_18:
        /*000c*/ 	.byte	0x04, 0x11
        /*000e*/ 	.short	(.L_20 - .L_19)
	.align		4
.L_19:
        /*0010*/ 	.word	index@(_Z14initRandStatesP17curandStateXORWOWmi)
        /*0014*/ 	.word	0x00000000


	//----- nvinfo : EIATTR_REGCOUNT
	.align		4
.L_20:
        /*0018*/ 	.byte	0x04, 0x2f
        /*001a*/ 	.short	(.L_22 - .L_21)
	.align		4
.L_21:
        /*001c*/ 	.word	index@(_Z13initSolutionsPmPhPiS_S_P17curandStateXORWOWi)
        /*0020*/ 	.word	0x00000025


	//----- nvinfo : EIATTR_FRAME_SIZE
	.align		4
.L_22:
        /*0024*/ 	.byte	0x04, 0x11
        /*0026*/ 	.short	(.L_24 - .L_23)
	.align		4
.L_23:
        /*0028*/ 	.word	index@(_Z13initSolutionsPmPhPiS_S_P17curandStateXORWOWi)
        /*002c*/ 	.word	0x00000000


	//----- nvinfo : EIATTR_REGCOUNT
	.align		4
.L_24:
        /*0030*/ 	.byte	0x04, 0x2f
        /*0032*/ 	.short	(.L_26 - .L_25)
	.align		4
.L_25:
        /*0034*/ 	.word	index@(_Z17localSearchKernelPmPhPiS_S_P17curandStateXORWOWiiS1_S1_)
        /*0038*/ 	.word	0x0000002e


	//----- nvinfo : EIATTR_FRAME_SIZE
	.align		4
.L_26:
        /*003c*/ 	.byte	0x04, 0x11
        /*003e*/ 	.short	(.L_28 - .L_27)
	.align		4
.L_27:
        /*0040*/ 	.word	index@(_Z17localSearchKernelPmPhPiS_S_P17curandStateXORWOWiiS1_S1_)
        /*0044*/ 	.word	0x00000000


	//----- nvinfo : EIATTR_REGCOUNT
	.align		4
.L_28:
        /*0048*/ 	.byte	0x04, 0x2f
        /*004a*/ 	.short	(.L_30 - .L_29)
	.align		4
.L_29:
        /*004c*/ 	.word	index@(_Z8findBestPiiiS_)
        /*0050*/ 	.word	0x00000008


	//----- nvinfo : EIATTR_FRAME_SIZE
	.align		4
.L_30:
        /*0054*/ 	.byte	0x04, 0x11
        /*0056*/ 	.short	(.L_32 - .L_31)
	.align		4
.L_31:
        /*0058*/ 	.word	index@(_Z8findBestPiiiS_)
        /*005c*/ 	.word	0x00000000


	//----- nvinfo : EIATTR_MIN_STACK_SIZE
	.align		4
.L_32:
        /*0060*/ 	.byte	0x04, 0x12
        /*0062*/ 	.short	(.L_34 - .L_33)
	.align		4
.L_33:
        /*0064*/ 	.word	index@(_Z8findBestPiiiS_)
        /*0068*/ 	.word	0x00000000


	//----- nvinfo : EIATTR_MIN_STACK_SIZE
	.align		4
.L_34:
        /*006c*/ 	.byte	0x04, 0x12
        /*006e*/ 	.short	(.L_36 - .L_35)
	.align		4
.L_35:
        /*0070*/ 	.word	index@(_Z17localSearchKernelPmPhPiS_S_P17curandStateXORWOWiiS1_S1_)
        /*0074*/ 	.word	0x00000000


	//----- nvinfo : EIATTR_MIN_STACK_SIZE
	.align		4
.L_36:
        /*0078*/ 	.byte	0x04, 0x12
        /*007a*/ 	.short	(.L_38 - .L_37)
	.align		4
.L_37:
        /*007c*/ 	.word	index@(_Z13initSolutionsPmPhPiS_S_P17curandStateXORWOWi)
        /*0080*/ 	.word	0x00000000


	//----- nvinfo : EIATTR_MIN_STACK_SIZE
	.align		4
.L_38:
        /*0084*/ 	.byte	0x04, 0x12
        /*0086*/ 	.short	(.L_40 - .L_39)
	.align		4
.L_39:
        /*0088*/ 	.word	index@(_Z14initRandStatesP17curandStateXORWOWmi)
        /*008c*/ 	.word	0x00000000
.L_40:


//--------------------- .nv.compat                --------------------------
	.section	.nv.compat,"",@"SHT_CUDA_COMPAT_INFO"
	.align	4
        /*0000*/ 	.byte	0x02, 0x09, 0x00, 0x00, 0x02, 0x02, 0x01, 0x00, 0x02, 0x05, 0x05, 0x00, 0x03, 0x07, 0x01, 0x01
        /*0010*/ 	.byte	0x02, 0x03, 0x00, 0x00, 0x02, 0x06, 0x01, 0x00, 0x04, 0x0b, 0x08, 0x00, 0x09, 0x00, 0x00, 0x00
        /*0020*/ 	.byte	0x00, 0x00, 0x00, 0x00


//--------------------- .nv.info._Z8findBestPiiiS_ --------------------------
	.section	.nv.info._Z8findBestPiiiS_,"",@"SHT_CUDA_INFO"
	.sectionflags	@""
	.align	4


	//----- nvinfo : EIATTR_CUDA_API_VERSION
	.align		4
        /*0000*/ 	.byte	0x04, 0x37
        /*0002*/ 	.short	(.L_42 - .L_41)
.L_41:
        /*0004*/ 	.word	0x00000082


	//----- nvinfo : EIATTR_KPARAM_INFO
	.align		4
.L_42:
        /*0008*/ 	.byte	0x04, 0x17
        /*000a*/ 	.short	(.L_44 - .L_43)
.L_43:
        /*000c*/ 	.word	0x00000000
        /*0010*/ 	.short	0x0003
        /*0012*/ 	.short	0x0010
        /*0014*/ 	.byte	0x00, 0xf5, 0x21, 0x00


	//----- nvinfo : EIATTR_KPARAM_INFO
	.align		4
.L_44:
        /*0018*/ 	.byte	0x04, 0x17
        /*001a*/ 	.short	(.L_46 - .L_45)
.L_45:
        /*001c*/ 	.word	0x00000000
        /*0020*/ 	.short	0x0002
        /*0022*/ 	.short	0x000c
        /*0024*/ 	.byte	0x00, 0xf0, 0x11, 0x00


	//----- nvinfo : EIATTR_KPARAM_INFO
	.align		4
.L_46:
        /*0028*/ 	.byte	0x04, 0x17
        /*002a*/ 	.short	(.L_48 - .L_47)
.L_47:
        /*002c*/ 	.word	0x00000000
        /*0030*/ 	.short	0x0001
        /*0032*/ 	.short	0x0008
        /*0034*/ 	.byte	0x00, 0xf0, 0x11, 0x00


	//----- nvinfo : EIATTR_KPARAM_INFO
	.align		4
.L_48:
        /*0038*/ 	.byte	0x04, 0x17
        /*003a*/ 	.short	(.L_50 - .L_49)
.L_49:
        /*003c*/ 	.word	0x00000000
        /*0040*/ 	.short	0x0000
        /*0042*/ 	.short	0x0000
        /*0044*/ 	.byte	0x00, 0xf5, 0x21, 0x00


	//----- nvinfo : EIATTR_SPARSE_MMA_MASK
	.align		4
.L_50:
        /*0048*/ 	.byte	0x03, 0x50
        /*004a*/ 	.short	0x0000


	//----- nvinfo : EIATTR_MAXREG_COUNT
	.align		4
        /*004c*/ 	.byte	0x03, 0x1b
        /*004e*/ 	.short	0x00ff


	//----- nvinfo : EIATTR_MERCURY_ISA_VERSION
	.align		4
        /*0050*/ 	.byte	0x03, 0x5f
        /*0052*/ 	.short	0x0101


	//----- nvinfo : EIATTR_INT_WARP_WIDE_INSTR_OFFSETS
	.align		4
        /*0054*/ 	.byte	0x04, 0x31
        /*0056*/ 	.short	(.L_52 - .L_51)


	//   ....[0]....
.L_51:
        /*0058*/ 	.word	0x00000110


	//   ....[1]....
        /*005c*/ 	.word	0x00000120


	//----- nvinfo : EIATTR_VRC_CTA_INIT_COUNT
	.align		4
.L_52:
        /*0060*/ 	.byte	0x02, 0x4a
	.zero		1
	.zero		1


	//----- nvinfo : EIATTR_EXIT_INSTR_OFFSETS
	.align		4
        /*0064*/ 	.byte	0x04, 0x1c
        /*0066*/ 	.short	(.L_54 - .L_53)


	//   ....[0]....
.L_53:
        /*0068*/ 	.word	0x00000070


	//   ....[1]....
        /*006c*/ 	.word	0x000000e0


	//   ....[2]....
        /*0070*/ 	.word	0x00000170


	//----- nvinfo : EIATTR_CBANK_PARAM_SIZE
	.align		4
.L_54:
        /*0074*/ 	.byte	0x03, 0x19
        /*0076*/ 	.short	0x0018


	//----- nvinfo : EIATTR_PARAM_CBANK
	.align		4
        /*0078*/ 	.byte	0x04, 0x0a
        /*007a*/ 	.short	(.L_56 - .L_55)
	.align		4
.L_55:
        /*007c*/ 	.word	index@(.nv.constant0._Z8findBestPiiiS_)
        /*0080*/ 	.short	0x0380
        /*0082*/ 	.short	0x0018


	//----- nvinfo : EIATTR_SW_WAR
	.align		4
.L_56:
        /*0084*/ 	.byte	0x04, 0x36
        /*0086*/ 	.short	(.L_58 - .L_57)
.L_57:
        /*0088*/ 	.word	0x00000008
.L_58:


//--------------------- .nv.info._Z17localSearchKernelPmPhPiS_S_P17curandStateXORWOWiiS1_S1_ --------------------------
	.section	.nv.info._Z17localSearchKernelPmPhPiS_S_P17curandStateXORWOWiiS1_S1_,"",@"SHT_CUDA_INFO"
	.sectionflags	@""
	.align	4


	//----- nvinfo : EIATTR_CUDA_API_VERSION
	.align		4
        /*0000*/ 	.byte	0x04, 0x37
        /*0002*/ 	.short	(.L_60 - .L_59)
.L_59:
        /*0004*/ 	.word	0x00000082


	//----- nvinfo : EIATTR_KPARAM_INFO
	.align		4
.L_60:
        /*0008*/ 	.byte	0x04, 0x17
        /*000a*/ 	.short	(.L_62 - .L_61)
.L_61:
        /*000c*/ 	.word	0x00000000
        /*0010*/ 	.short	0x0009
        /*0012*/ 	.short	0x0040
        /*0014*/ 	.byte	0x00, 0xf5, 0x21, 0x00


	//----- nvinfo : EIATTR_KPARAM_INFO
	.align		4
.L_62:
        /*0018*/ 	.byte	0x04, 0x17
        /*001a*/ 	.short	(.L_64 - .L_63)
.L_63:
        /*001c*/ 	.word	0x00000000
        /*0020*/ 	.short	0x0008
        /*0022*/ 	.short	0x0038
        /*0024*/ 	.byte	0x00, 0xf5, 0x21, 0x00


	//----- nvinfo : EIATTR_KPARAM_INFO
	.align		4
.L_64:
        /*0028*/ 	.byte	0x04, 0x17
        /*002a*/ 	.short	(.L_66 - .L_65)
.L_65:
        /*002c*/ 	.word	0x00000000
        /*0030*/ 	.short	0x0007
        /*0032*/ 	.short	0x0034
        /*0034*/ 	.byte	0x00, 0xf0, 0x11, 0x00


	//----- nvinfo : EIATTR_KPARAM_INFO
	.align		4
.L_66:
        /*0038*/ 	.byte	0x04, 0x17
        /*003a*/ 	.short	(.L_68 - .L_67)
.L_67:
        /*003c*/ 	.word	0x00000000
        /*0040*/ 	.short	0x0006
        /*0042*/ 	.short	0x0030
        /*0044*/ 	.byte	0x00, 0xf0, 0x11, 0x00


	//----- nvinfo : EIATTR_KPARAM_INFO
	.align		4
.L_68:
        /*0048*/ 	.byte	0x04, 0x17
        /*004a*/ 	.short	(.L_70 - .L_69)
.L_69:
        /*004c*/ 	.word	0x00000000
        /*0050*/ 	.short	0x0005
        /*0052*/ 	.short	0x0028
        /*0054*/ 	.byte	0x00, 0xf5, 0x21, 0x00


	//----- nvinfo : EIATTR_KPARAM_INFO
	.align		4
.L_70:
        /*0058*/ 	.byte	0x04, 0x17
        /*005a*/ 	.short	(.L_72 - .L_71)
.L_71:
        /*005c*/ 	.word	0x00000000
        /*0060*/ 	.short	0x0004
        /*0062*/ 	.short	0x0020
        /*0064*/ 	.byte	0x00, 0xf5, 0x21, 0x00


	//----- nvinfo : EIATTR_KPARAM_INFO
	.align		4
.L_72:
        /*0068*/ 	.byte	0x04, 0x17
        /*006a*/ 	.short	(.L_74 - .L_73)
.L_73:
        /*006c*/ 	.word	0x00000000
        /*0070*/ 	.short	0x0003
        /*0072*/ 	.short	0x0018
        /*0074*/ 	.byte	0x00, 0xf5, 0x21, 0x00


	//----- nvinfo : EIATTR_KPARAM_INFO
	.align		4
.L_74:
        /*0078*/ 	.byte	0x04, 0x17
        /*007a*/ 	.short	(.L_76 - .L_75)
.L_75:
        /*007c*/ 	.word	0x00000000
        /*0080*/ 	.short	0x0002
        /*0082*/ 	.short	0x0010
        /*0084*/ 	.byte	0x00, 0xf5, 0x21, 0x00


	//----- nvinfo : EIATTR_KPARAM_INFO
	.align		4
.L_76:
        /*0088*/ 	.byte	0x04, 0x17
        /*008a*/ 	.short	(.L_78 - .L_77)
.L_77:
        /*008c*/ 	.word	0x00000000
        /*0090*/ 	.short	0x0001
        /*0092*/ 	.short	0x0008
        /*0094*/ 	.byte	0x00, 0xf5, 0x21, 0x00


	//----- nvinfo : EIATTR_KPARAM_INFO
	.align		4
.L_78:
        /*0098*/ 	.byte	0x04, 0x17
        /*009a*/ 	.short	(.L_80 - .L_79)
.L_79:
        /*009c*/ 	.word	0x00000000
        /*00a0*/ 	.short	0x0000
        /*00a2*/ 	.short	0x0000
        /*00a4*/ 	.byte	0x00, 0xf5, 0x21, 0x00


	//----- nvinfo : EIATTR_SPARSE_MMA_MASK
	.align		4
.L_80:
        /*00a8*/ 	.byte	0x03, 0x50
        /*00aa*/ 	.short	0x0000


	//----- nvinfo : EIATTR_MAXREG_COUNT
	.align		4
        /*00ac*/ 	.byte	0x03, 0x1b
        /*00ae*/ 	.short	0x00ff


	//----- nvinfo : EIATTR_MERCURY_ISA_VERSION
	.align		4
        /*00b0*/ 	.byte	0x03, 0x5f
        /*00b2*/ 	.short	0x0101


	//----- nvinfo : EIATTR_INT_WARP_WIDE_INSTR_OFFSETS
	.align		4
        /*00b4*/ 	.byte	0x04, 0x31
        /*00b6*/ 	.short	(.L_82 - .L_81)


	//   ....[0]....
.L_81:
        /*00b8*/ 	.word	0x0000be80


	//   ....[1]....
        /*00bc*/ 	.word	0x0000be90


	//----- nvinfo : EIATTR_VRC_CTA_INIT_COUNT
	.align		4
.L_82:
        /*00c0*/ 	.byte	0x02, 0x4a
	.zero		1
	.zero		1


	//----- nvinfo : EIATTR_EXIT_INSTR_OFFSETS
	.align		4
        /*00c4*/ 	.byte	0x04, 0x1c
        /*00c6*/ 	.short	(.L_84 - .L_83)


	//   ....[0]....
.L_83:
        /*00c8*/ 	.word	0x00000070


	//   ....[1]....
        /*00cc*/ 	.word	0x0000bf50


	//----- nvinfo : EIATTR_CRS_STACK_SIZE
	.align		4
.L_84:
        /*00d0*/ 	.byte	0x04, 0x1e
        /*00d2*/ 	.short	(.L_86 - .L_85)
.L_85:
        /*00d4*/ 	.word	0x00000000


	//----- nvinfo : EIATTR_CBANK_PARAM_SIZE
	.align		4
.L_86:
        /*00d8*/ 	.byte	0x03, 0x19
        /*00da*/ 	.short	0x0048


	//----- nvinfo : EIATTR_PARAM_CBANK
	.align		4
        /*00dc*/ 	.byte	0x04, 0x0a
        /*00de*/ 	.short	(.L_88 - .L_87)
	.align		4
.L_87:
        /*00e0*/ 	.word	index@(.nv.constant0._Z17localSearchKernelPmPhPiS_S_P17curandStateXORWOWiiS1_S1_)
        /*00e4*/ 	.short	0x0380
        /*00e6*/ 	.short	0x0048


	//----- nvinfo : EIATTR_SW_WAR
	.align		4
.L_88:
        /*00e8*/ 	.byte	0x04, 0x36
        /*00ea*/ 	.short	(.L_90 - .L_89)
.L_89:
        /*00ec*/ 	.word	0x00000008
.L_90:


//--------------------- .nv.info._Z13initSolutionsPmPhPiS_S_P17curandStateXORWOWi --------------------------
	.section	.nv.info._Z13initSolutionsPmPhPiS_S_P17curandStateXORWOWi,"",@"SHT_CUDA_INFO"
	.sectionflags	@""
	.align	4


	//----- nvinfo : EIATTR_CUDA_API_VERSION
	.align		4
        /*0000*/ 	.byte	0x04, 0x37
        /*0002*/ 	.short	(.L_92 - .L_91)
.L_91:
        /*0004*/ 	.word	0x00000082


	//----- nvinfo : EIATTR_KPARAM_INFO
	.align		4
.L_92:
        /*0008*/ 	.byte	0x04, 0x17
        /*000a*/ 	.short	(.L_94 - .L_93)
.L_93:
        /*000c*/ 	.word	0x00000000
        /*0010*/ 	.short	0x0006
        /*0012*/ 	.short	0x0030
        /*0014*/ 	.byte	0x00, 0xf0, 0x11, 0x00


	//----- nvinfo : EIATTR_KPARAM_INFO
	.align		4
.L_94:
        /*0018*/ 	.byte	0x04, 0x17
        /*001a*/ 	.short	(.L_96 - .L_95)
.L_95:
        /*001c*/ 	.word	0x00000000
        /*0020*/ 	.short	0x0005
        /*0022*/ 	.short	0x0028
        /*0024*/ 	.byte	0x00, 0xf5, 0x21, 0x00


	//----- nvinfo : EIATTR_KPARAM_INFO
	.align		4
.L_96:
        /*0028*/ 	.byte	0x04, 0x17
        /*002a*/ 	.short	(.L_98 - .L_97)
.L_97:
        /*002c*/ 	.word	0x00000000
        /*0030*/ 	.short	0x0004
        /*0032*/ 	.short	0x0020
        /*0034*/ 	.byte	0x00, 0xf5, 0x21, 0x00


	//----- nvinfo : EIATTR_KPARAM_INFO
	.align		4
.L_98:
        /*0038*/ 	.byte	0x04, 0x17
        /*003a*/ 	.short	(.L_100 - .L_99)
.L_99:
        /*003c*/ 	.word	0x00000000
        /*0040*/ 	.short	0x0003
        /*0042*/ 	.short	0x0018
        /*0044*/ 	.byte	0x00, 0xf5, 0x21, 0x00


	//----- nvinfo : EIATTR_KPARAM_INFO
	.align		4
.L_100:
        /*0048*/ 	.byte	0x04, 0x17
        /*004a*/ 	.short	(.L_102 - .L_101)
.L_101:
        /*004c*/ 	.word	0x00000000
        /*0050*/ 	.short	0x0002
        /*0052*/ 	.short	0x0010
        /*0054*/ 	.byte	0x00, 0xf5, 0x21, 0x00


	//----- nvinfo : EIATTR_KPARAM_INFO
	.align		4
.L_102:
        /*0058*/ 	.byte	0x04, 0x17
        /*005a*/ 	.short	(.L_104 - .L_103)
.L_103:
        /*005c*/ 	.word	0x00000000
        /*0060*/ 	.short	0x0001
        /*0062*/ 	.short	0x0008
        /*0064*/ 	.byte	0x00, 0xf5, 0x21, 0x00


	//----- nvinfo : EIATTR_KPARAM_INFO
	.align		4
.L_104:
        /*0068*/ 	.byte	0x04, 0x17
        /*006a*/ 	.short	(.L_106 - .L_105)
.L_105:
        /*006c*/ 	.word	0x00000000
        /*0070*/ 	.short	0x0000
        /*0072*/ 	.short	0x0000
        /*0074*/ 	.byte	0x00, 0xf5, 0x21, 0x00


	//----- nvinfo : EIATTR_SPARSE_MMA_MASK
	.align		4
.L_106:
        /*0078*/ 	.byte	0x03, 0x50
        /*007a*/ 	.short	0x0000


	//----- nvinfo : EIATTR_MAXREG_COUNT
	.align		4
        /*007c*/ 	.byte	0x03, 0x1b
        /*007e*/ 	.short	0x00ff


	//----- nvinfo : EIATTR_MERCURY_ISA_VERSION
	.align		4
        /*0080*/ 	.byte	0x03, 0x5f
        /*0082*/ 	.short	0x0101


	//----- nvinfo : EIATTR_VRC_CTA_INIT_COUNT
	.align		4
        /*0084*/ 	.byte	0x02, 0x4a
	.zero		1
	.zero		1


	//----- nvinfo : EIATTR_EXIT_INSTR_OFFSETS
	.align		4
        /*0088*/ 	.byte	0x04, 0x1c
        /*008a*/ 	.short	(.L_108 - .L_107)


	//   ....[0]....
.L_107:
        /*008c*/ 	.word	0x00000070


	//   ....[1]....
        /*0090*/ 	.word	0x00002c40


	//----- nvinfo : EIATTR_CRS_STACK_SIZE
	.align		4
.L_108:
        /*0094*/ 	.byte	0x04, 0x1e
        /*0096*/ 	.short	(.L_110 - .L_109)
.L_109:
        /*0098*/ 	.word	0x00000000


	//----- nvinfo : EIATTR_CBANK_PARAM_SIZE
	.align		4
.L_110:
        /*009c*/ 	.byte	0x03, 0x19
        /*009e*/ 	.short	0x0034


	//----- nvinfo : EIATTR_PARAM_CBANK
	.align		4
        /*00a0*/ 	.byte	0x04, 0x0a
        /*00a2*/ 	.short	(.L_112 - .L_111)
	.align		4
.L_111:
        /*00a4*/ 	.word	index@(.nv.constant0._Z13initSolutionsPmPhPiS_S_P17curandStateXORWOWi)
        /*00a8*/ 	.short	0x0380
        /*00aa*/ 	.short	0x0034


	//----- nvinfo : EIATTR_SW_WAR
	.align		4
.L_112:
        /*00ac*/ 	.byte	0x04, 0x36
        /*00ae*/ 	.short	(.L_114 - .L_113)
.L_113:
        /*00b0*/ 	.word	0x00000008
.L_114:


//--------------------- .nv.info._Z14initRandStatesP17curandStateXORWOWmi --------------------------
	.section	.nv.info._Z14initRandStatesP17curandStateXORWOWmi,"",@"SHT_CUDA_INFO"
	.sectionflags	@""
	.align	4


	//----- nvinfo : EIATTR_CUDA_API_VERSION
	.align		4
        /*0000*/ 	.byte	0x04, 0x37
        /*0002*/ 	.short	(.L_116 - .L_115)
.L_115:
        /*0004*/ 	.word	0x00000082


	//----- nvinfo : EIATTR_KPARAM_INFO
	.align		4
.L_116:
        /*0008*/ 	.byte	0x04, 0x17
        /*000a*/ 	.short	(.L_118 - .L_117)
.L_117:
        /*000c*/ 	.word	0x00000000
        /*0010*/ 	.short	0x0002
        /*0012*/ 	.short	0x0010
        /*0014*/ 	.byte	0x00, 0xf0, 0x11, 0x00


	//----- nvinfo : EIATTR_KPARAM_INFO
	.align		4
.L_118:
        /*0018*/ 	.byte	0x04, 0x17
        /*001a*/ 	.short	(.L_120 - .L_119)
.L_119:
        /*001c*/ 	.word	0x00000000
        /*0020*/ 	.short	0x0001
        /*0022*/ 	.short	0x0008
        /*0024*/ 	.byte	0x00, 0xf0, 0x21, 0x00


	//----- nvinfo : EIATTR_KPARAM_INFO
	.align		4
.L_120:
        /*0028*/ 	.byte	0x04, 0x17
        /*002a*/ 	.short	(.L_122 - .L_121)
.L_121:
        /*002c*/ 	.word	0x00000000
        /*0030*/ 	.short	0x0000
        /*0032*/ 	.short	0x0000
        /*0034*/ 	.byte	0x00, 0xf5, 0x21, 0x00


	//----- nvinfo : EIATTR_SPARSE_MMA_MASK
	.align		4
.L_122:
        /*0038*/ 	.byte	0x03, 0x50
        /*003a*/ 	.short	0x0000


	//----- nvinfo : EIATTR_MAXREG_COUNT
	.align		4
        /*003c*/ 	.byte	0x03, 0x1b
        /*003e*/ 	.short	0x00ff


	//----- nvinfo : EIATTR_MERCURY_ISA_VERSION
	.align		4
        /*0040*/ 	.byte	0x03, 0x5f
        /*0042*/ 	.short	0x0101


	//----- nvinfo : EIATTR_VRC_CTA_INIT_COUNT
	.align		4
        /*0044*/ 	.byte	0x02, 0x4a
	.zero		1
	.zero		1


	//----- nvinfo : EIATTR_EXIT_INSTR_OFFSETS
	.align		4
        /*0048*/ 	.byte	0x04, 0x1c
        /*004a*/ 	.short	(.L_124 - .L_123)


	//   ....[0]....
.L_123:
        /*004c*/ 	.word	0x00000070


	//   ....[1]....
        /*0050*/ 	.word	0x00000f30


	//----- nvinfo : EIATTR_CRS_STACK_SIZE
	.align		4
.L_124:
        /*0054*/ 	.byte	0x04, 0x1e
        /*0056*/ 	.short	(.L_126 - .L_125)
.L_125:
        /*0058*/ 	.word	0x00000000


	//----- nvinfo : EIATTR_CBANK_PARAM_SIZE
	.align		4
.L_126:
        /*005c*/ 	.byte	0x03, 0x19
        /*005e*/ 	.short	0x0014


	//----- nvinfo : EIATTR_PARAM_CBANK
	.align		4
        /*0060*/ 	.byte	0x04, 0x0a
        /*0062*/ 	.short	(.L_128 - .L_127)
	.align		4
.L_127:
        /*0064*/ 	.word	index@(.nv.constant0._Z14initRandStatesP17curandStateXORWOWmi)
        /*0068*/ 	.short	0x0380
        /*006a*/ 	.short	0x0014


	//----- nvinfo : EIATTR_SW_WAR
	.align		4
.L_128:
        /*006c*/ 	.byte	0x04, 0x36
        /*006e*/ 	.short	(.L_130 - .L_129)
.L_129:
        /*0070*/ 	.word	0x00000008
.L_130:


//--------------------- .nv.callgraph             --------------------------
	.section	.nv.callgraph,"",@"SHT_CUDA_CALLGRAPH"
	.align	4
	.sectionentsize	8
	.align		4
        /*0000*/ 	.word	0x00000000
	.align		4
        /*0004*/ 	.word	0xffffffff
	.align		4
        /*0008*/ 	.word	0x00000000
	.align		4
        /*000c*/ 	.word	0xfffffffe
	.align		4
        /*0010*/ 	.word	0x00000000
	.align		4
        /*0014*/ 	.word	0xfffffffd
	.align		4
        /*0018*/ 	.word	0x00000000
	.align		4
        /*001c*/ 	.word	0xfffffffc


//--------------------- .nv.constant4             --------------------------
	.section	.nv.constant4,"a",@progbits
	.align	8
	.align		8
.nv.constant4:
        /*0000*/ 	.dword	precalc_xorwow_matrix
	.align		8
        /*0008*/ 	.dword	precalc_xorwow_offset_matrix
	.align		8
        /*0010*/ 	.dword	mrg32k3aM1
	.align		8
        /*0018*/ 	.dword	mrg32k3aM2
	.align		8
        /*0020*/ 	.dword	mrg32k3aM1SubSeq
	.align		8
        /*0028*/ 	.dword	mrg32k3aM2SubSeq
	.align		8
        /*0030*/ 	.dword	mrg32k3aM1Seq
	.align		8
        /*0038*/ 	.dword	mrg32k3aM2Seq


//--------------------- .nv.constant3             --------------------------
	.section	.nv.constant3,"a",@progbits
	.align	8
.nv.constant3:
	.type		__cr_lgamma_table,@object
	.size		__cr_lgamma_table,(d_v - __cr_lgamma_table)
__cr_lgamma_table:
        /*0000*/ 	.byte	0x00, 0x00, 0x00, 0x00, 0x00, 0x00, 0x00, 0x00, 0x00, 0x00, 0x00, 0x00, 0x00, 0x00, 0x00, 0x00
        /*0010*/ 	.byte	0xef, 0x39, 0xfa, 0xfe, 0x42, 0x2e, 0xe6, 0x3f, 0x02, 0x20, 0x2a, 0xfa, 0x0b, 0xab, 0xfc, 0x3f
        /*0020*/ 	.byte	0xf9, 0x2c, 0x92, 0x7c, 0xa7, 0x6c, 0x09, 0x40, 0xc9, 0x79, 0x44, 0x3c, 0x64, 0x26, 0x13, 0x40
        /*0030*/ 	.byte	0xca, 0x01, 0xcf, 0x3a, 0x27, 0x51, 0x1a, 0x40, 0x30, 0xcc, 0x2d, 0xf3, 0xe1, 0x0c, 0x21, 0x40
        /*0040*/ 	.byte	0x0d, 0xb7, 0xfc, 0x82, 0x8e, 0x35, 0x25, 0x40
	.type		d_v,@object
	.size		d_v,(d_k - d_v)
d_v:
	.zero		4
	.type		d_k,@object
	.size		d_k,(d_m - d_k)
d_k:
	.zero		4
	.type		d_m,@object
	.size		d_m,(d_t - d_m)
d_m:
	.zero		4
	.type		d_t,@object
	.size		d_t,(d_b - d_t)
d_t:
	.zero		4
	.type		d_b,@object
	.size		d_b,(d_numMSubsets - d_b)
d_b:
	.zero		4
	.type		d_numMSubsets,@object
	.size		d_numMSubsets,(d_numKSubsets - d_numMSubsets)
d_numMSubsets:
	.zero		4
	.type		d_numKSubsets,@object
	.size		d_numKSubsets,(d_coverLen - d_numKSubsets)
d_numKSubsets:
	.zero		4
	.type		d_coverLen,@object
	.size		d_coverLen,(.L_16 - d_coverLen)
d_coverLen:
	.zero		4
.L_16:


//--------------------- .text._Z8findBestPiiiS_   --------------------------
	.section	.text._Z8findBestPiiiS_,"ax",@progbits
	.align	128
        .global         _Z8findBestPiiiS_
        .type           _Z8findBestPiiiS_,@function
        .size           _Z8findBestPiiiS_,(.L_x_601 - _Z8findBestPiiiS_)
        .other          _Z8findBestPiiiS_,@"STO_CUDA_ENTRY STV_DEFAULT"
_Z8findBestPiiiS_:
.text._Z8findBestPiiiS_:
[----:B------:R-:W-:Y:S01]  /*0000*/  LDC R1, c[0x0][0x37c] ;  /* 0x0000df00ff017b82 */ /* 0x000fe20000000800 */
[----:B------:R-:W0:Y:S07]  /*0010*/  S2R R0, SR_TID.X ;  /* 0x0000000000007919 */ /* 0x000e2e0000002100 */
[----:B------:R-:W0:Y:S01]  /*0020*/  S2UR UR4, SR_CTAID.X ;  /* 0x00000000000479c3 */ /* 0x000e220000002500 */
[----:B------:R-:W1:Y:S07]  /*0030*/  LDCU UR5, c[0x0][0x388] ;  /* 0x00007100ff0577ac */ /* 0x000e6e0008000800 */
[----:B------:R-:W0:Y:S02]  /*0040*/  LDC R5, c[0x0][0x360] ;  /* 0x0000d800ff057b82 */ /* 0x000e240000000800 */
[----:B0-----:R-:W-:-:S05]  /*0050*/  IMAD R5, R5, UR4, R0 ;  /* 0x0000000405057c24 */ /* 0x001fca000f8e0200 */
[----:B-1----:R-:W-:-:S13]  /*0060*/  ISETP.GE.AND P0, PT, R5, UR5, PT ;  /* 0x0000000505007c0c */ /* 0x002fda000bf06270 */
[----:B------:R-:W-:Y:S05]  /*0070*/  @P0 EXIT ;  /* 0x000000000000094d */ /* 0x000fea0003800000 */
[----:B------:R-:W0:Y:S01]  /*0080*/  LDC.64 R2, c[0x0][0x380] ;  /* 0x0000e000ff027b82 */ /* 0x000e220000000a00 */
[----:B------:R-:W1:Y:S01]  /*0090*/  LDCU.64 UR6, c[0x0][0x358] ;  /* 0x00006b00ff0677ac */ /* 0x000e620008000a00 */
[----:B------:R-:W2:Y:S01]  /*00a0*/  LDCU UR4, c[0x0][0x38c] ;  /* 0x00007180ff0477ac */ /* 0x000ea20008000800 */
[----:B0-----:R-:W-:-:S06]  /*00b0*/  IMAD.WIDE R2, R5, 0x4, R2 ;  /* 0x0000000405027825 */ /* 0x001fcc00078e0202 */
[----:B-1----:R-:W2:Y:S02]  /*00c0*/  LDG.E R2, desc[UR6][R2.64] ;  /* 0x0000000602027981 */ /* 0x002ea4000c1e1900 */
[----:B--2---:R-:W-:-:S13]  /*00d0*/  ISETP.NE.AND P0, PT, R2, UR4, PT ;  /* 0x0000000402007c0c */ /* 0x004fda000bf05270 */
[----:B------:R-:W-:Y:S05]  /*00e0*/  @P0 EXIT ;  /* 0x000000000000094d */ /* 0x000fea0003800000 */
[----:B------:R-:W0:Y:S01]  /*00f0*/  S2R R0, SR_LANEID ;  /* 0x0000000000007919 */ /* 0x000e220000000000 */
[----:B------:R-:W1:Y:S01]  /*0100*/  LDC.64 R2, c[0x0][0x390] ;  /* 0x0000e400ff027b82 */ /* 0x000e620000000a00 */
[----:B------:R-:W-:Y:S01]  /*0110*/  VOTEU.ANY UR4, UPT, PT ;  /* 0x0000000000047886 */ /* 0x000fe200038e0100 */
[----:B------:R-:W-:Y:S01]  /*0120*/  CREDUX.MIN.S32 UR5, R5 ;  /* 0x00000000050572cc */ /* 0x000fe20000008200 */
[----:B------:R-:W-:-:S12]  /*0130*/  UFLO.U32 UR4, UR4 ;  /* 0x00000004000472bd */ /* 0x000fd800080e0000 */
[----:B------:R-:W-:Y:S01]  /*0140*/  IMAD.U32 R5, RZ, RZ, UR5 ;  /* 0x00000005ff057e24 */ /* 0x000fe2000f8e00ff */
[----:B0-----:R-:W-:-:S13]  /*0150*/  ISETP.EQ.U32.AND P0, PT, R0, UR4, PT ;  /* 0x0000000400007c0c */ /* 0x001fda000bf02070 */
[----:B-1----:R-:W-:Y:S01]  /*0160*/  @P0 REDG.E.MIN.S32.STRONG.GPU desc[UR6][R2.64], R5 ;  /* 0x000000050200098e */ /* 0x002fe2000c92e306 */
[----:B------:R-:W-:Y:S05]  /*0170*/  EXIT ;  /* 0x000000000000794d */ /* 0x000fea0003800000 */
.L_x_0:
[----:B------:R-:W-:-:S00]  /*0180*/  BRA `(.L_x_0) ;  /* 0xfffffffc00fc7947 */ /* 0x000fc0000383ffff */
[----:B------:R-:W-:-:S00]  /*0190*/  NOP ;  /* 0x0000000000007918 */ /* 0x000fc00000000000 */
        /* <DEDUP_REMOVED lines=14> */
.L_x_601:


//--------------------- .text._Z17localSearchKernelPmPhPiS_S_P17curandStateXORWOWiiS1_S1_ --------------------------
	.section	.text._Z17localSearchKernelPmPhPiS_S_P17curandStateXORWOWiiS1_S1_,"ax",@progbits
	.align	128
        .global         _Z17localSearchKernelPmPhPiS_S_P17curandStateXORWOWiiS1_S1_
        .type           _Z17localSearchKernelPmPhPiS_S_P17curandStateXORWOWiiS1_S1_,@function
        .size           _Z17localSearchKernelPmPhPiS_S_P17curandStateXORWOWiiS1_S1_,(.L_x_602 - _Z17localSearchKernelPmPhPiS_S_P17curandStateXORWOWiiS1_S1_)
        .other          _Z17localSearchKernelPmPhPiS_S_P17curandStateXORWOWiiS1_S1_,@"STO_CUDA_ENTRY STV_DEFAULT"
_Z17localSearchKernelPmPhPiS_S_P17curandStateXORWOWiiS1_S1_:
.text._Z17localSearchKernelPmPhPiS_S_P17curandStateXORWOWiiS1_S1_:
        /* <DEDUP_REMOVED lines=10> */
[----:B------:R-:W2:Y:S06]  /*00a0*/  LDCU UR4, c[0x0][0x3b4] ;  /* 0x00007680ff0477ac */ /* 0x000eac0008000800 */
[----:B------:R-:W3:Y:S01]  /*00b0*/  LDC.64 R16, c[0x0][0x3a8] ;  /* 0x0000ea00ff107b82 */ /* 0x000ee20000000a00 */
[----:B------:R-:W4:Y:S01]  /*00c0*/  LDCU UR12, c[0x0][0x3b4] ;  /* 0x00007680ff0c77ac */ /* 0x000f220008000800 */
[----:B------:R-:W0:Y:S01]  /*00d0*/  LDCU UR10, c[0x3][0x58] ;  /* 0x00c00b00ff0a77ac */ /* 0x000e220008000800 */
[----:B------:R-:W0:Y:S01]  /*00e0*/  LDCU UR11, c[0x3][0x4c] ;  /* 0x00c00980ff0b77ac */ /* 0x000e220008000800 */
[----:B------:R-:W0:Y:S02]  /*00f0*/  LDCU.64 UR8, c[0x0][0x380] ;  /* 0x00007000ff0877ac */ /* 0x000e240008000a00 */
[----:B0-----:R-:W-:-:S05]  /*0100*/  IMAD.WIDE R18, R5, 0x4, R18 ;  /* 0x0000000405127825 */ /* 0x001fca00078e0212 */
[----:B-1----:R-:W2:Y:S01]  /*0110*/  LDG.E R21, desc[UR6][R18.64] ;  /* 0x0000000612157981 */ /* 0x002ea2000c1e1900 */
[----:B---3--:R-:W-:-:S05]  /*0120*/  IMAD.WIDE R16, R5, 0x30, R16 ;  /* 0x0000003005107825 */ /* 0x008fca00078e0210 */
[----:B------:R0:W5:Y:S04]  /*0130*/  LDG.E R23, desc[UR6][R16.64+0x20] ;  /* 0x0000200610177981 */ /* 0x000168000c1e1900 */
[----:B------:R0:W5:Y:S04]  /*0140*/  LDG.E.64 R14, desc[UR6][R16.64+0x28] ;  /* 0x00002806100e7981 */ /* 0x000168000c1e1b00 */
[----:B------:R0:W5:Y:S04]  /*0150*/  LDG.E.64 R12, desc[UR6][R16.64] ;  /* 0x00000006100c7981 */ /* 0x000168000c1e1b00 */
[----:B------:R0:W5:Y:S04]  /*0160*/  LDG.E.64 R10, desc[UR6][R16.64+0x8] ;  /* 0x00000806100a7981 */ /* 0x000168000c1e1b00 */
[----:B------:R0:W5:Y:S04]  /*0170*/  LDG.E.64 R8, desc[UR6][R16.64+0x10] ;  /* 0x0000100610087981 */ /* 0x000168000c1e1b00 */
[----:B------:R0:W5:Y:S01]  /*0180*/  LDG.E.64 R6, desc[UR6][R16.64+0x18] ;  /* 0x0000180610067981 */ /* 0x000162000c1e1b00 */
[----:B------:R-:W-:Y:S01]  /*0190*/  BSSY.RECONVERGENT B0, `(.L_x_1) ;  /* 0x0000bcb000007945 */ /* 0x000fe20003800200 */
[----:B--2---:R-:W-:-:S04]  /*01a0*/  VIMNMX R0, PT, PT, R21, UR4, PT ;  /* 0x0000000415007c48 */ /* 0x004fc8000bfe0100 */
[----:B------:R-:W-:-:S13]  /*01b0*/  ISETP.GE.AND P0, PT, R0, 0x1, PT ;  /* 0x000000010000780c */ /* 0x000fda0003f06270 */
[----:B0---4-:R-:W-:Y:S05]  /*01c0*/  @!P0 BRA `(.L_x_2) ;  /* 0x000000bc001c8947 */ /* 0x011fea0003800000 */
[----:B------:R-:W0:Y:S01]  /*01d0*/  LDC.64 R2, c[0x3][0x48] ;  /* 0x00c01200ff027b82 */ /* 0x000e220000000a00 */
[----:B------:R-:W1:Y:S01]  /*01e0*/  LDCU.64 UR4, c[0x3][0x58] ;  /* 0x00c00b00ff0477ac */ /* 0x000e620008000a00 */
[----:B------:R-:W-:Y:S01]  /*01f0*/  IMAD.MOV.U32 R27, RZ, RZ, -0x1 ;  /* 0xffffffffff1b7424 */ /* 0x000fe200078e00ff */
[----:B-1----:R-:W-:Y:S01]  /*0200*/  UISETP.GT.AND UP0, UPT, UR5, URZ, UPT ;  /* 0x000000ff0500728c */ /* 0x002fe2000bf04270 */
[C---:B------:R-:W-:Y:S02]  /*0210*/  IMAD R0, R5.reuse, UR4, RZ ;  /* 0x0000000405007c24 */ /* 0x040fe4000f8e02ff */
[----:B------:R-:W-:Y:S01]  /*0220*/  IMAD R5, R5, UR5, RZ ;  /* 0x0000000505057c24 */ /* 0x000fe2000f8e02ff */
[CC--:B0-----:R-:W-:Y:S01]  /*0230*/  SHF.L.U32 R25, R27.reuse, R2.reuse, RZ ;  /* 0x000000021b197219 */ /* 0x0c1fe200000006ff */
[C---:B------:R-:W-:Y:S01]  /*0240*/  IMAD.IADD R20, R2.reuse, 0x1, -R3 ;  /* 0x0000000102147824 */ /* 0x040fe200078e0a03 */
[----:B------:R-:W-:Y:S02]  /*0250*/  SHF.L.U64.HI R27, R27, R2, 0xffffffff ;  /* 0xffffffff1b1b7419 */ /* 0x000fe40000010202 */
[----:B------:R-:W-:-:S02]  /*0260*/  ISETP.NE.AND P0, PT, R2, 0x40, PT ;  /* 0x000000400200780c */ /* 0x000fc40003f05270 */
[----:B------:R-:W-:Y:S02]  /*0270*/  LOP3.LUT R25, RZ, R25, RZ, 0x33, !PT ;  /* 0x00000019ff197212 */ /* 0x000fe400078e33ff */
[----:B------:R-:W-:Y:S02]  /*0280*/  LOP3.LUT R27, RZ, R27, RZ, 0x33, !PT ;  /* 0x0000001bff1b7212 */ /* 0x000fe400078e33ff */
[----:B------:R-:W-:Y:S02]  /*0290*/  SHF.R.S32.HI R22, RZ, 0x1f, R0 ;  /* 0x0000001fff167819 */ /* 0x000fe40000011400 */
[----:B------:R-:W-:Y:S02]  /*02a0*/  SEL R25, R25, 0xffffffff, P0 ;  /* 0xffffffff19197807 */ /* 0x000fe40000000000 */
[----:B------:R-:W-:Y:S01]  /*02b0*/  SEL R27, R27, 0xffffffff, P0 ;  /* 0xffffffff1b1b7807 */ /* 0x000fe20000000000 */
[----:B------:R-:W-:Y:S06]  /*02c0*/  BRA.U UP0, `(.L_x_3) ;  /* 0x0000004d00b47547 */ /* 0x000fec000b800000 */
[----:B------:R-:W0:Y:S01]  /*02d0*/  I2F.U32.RP R2, UR4 ;  /* 0x0000000400027d06 */ /* 0x000e220008209000 */
[----:B------:R-:W-:Y:S01]  /*02e0*/  ISETP.NE.U32.AND P1, PT, RZ, UR4, PT ;  /* 0x00000004ff007c0c */ /* 0x000fe2000bf25070 */
[----:B------:R-:W-:Y:S01]  /*02f0*/  IMAD.MOV.U32 R32, RZ, RZ, RZ ;  /* 0x000000ffff207224 */ /* 0x000fe200078e00ff */
[----:B------:R-:W-:Y:S02]  /*0300*/  ISETP.NE.U32.AND P2, PT, R3, RZ, PT ;  /* 0x000000ff0300720c */ /* 0x000fe40003f45070 */
[----:B------:R-:W-:-:S03]  /*0310*/  LOP3.LUT R30, RZ, R3, RZ, 0x33, !PT ;  /* 0x00000003ff1e7212 */ /* 0x000fc600078e33ff */
[----:B------:R-:W1:Y:S08]  /*0320*/  I2F.U32.RP R24, R3 ;  /* 0x0000000300187306 */ /* 0x000e700000209000 */
[----:B0-----:R-:W0:Y:S08]  /*0330*/  MUFU.RCP R2, R2 ;  /* 0x0000000200027308 */ /* 0x001e300000001000 */
[----:B-1----:R-:W1:Y:S01]  /*0340*/  MUFU.RCP R24, R24 ;  /* 0x0000001800187308 */ /* 0x002e620000001000 */
[----:B0-----:R-:W-:-:S07]  /*0350*/  VIADD R4, R2, 0xffffffe ;  /* 0x0ffffffe02047836 */ /* 0x001fce0000000000 */
[----:B------:R0:W2:Y:S01]  /*0360*/  F2I.FTZ.U32.TRUNC.NTZ R5, R4 ;  /* 0x0000000400057305 */ /* 0x0000a2000021f000 */
[----:B-1----:R-:W-:-:S07]  /*0370*/  VIADD R28, R24, 0xffffffe ;  /* 0x0ffffffe181c7836 */ /* 0x002fce0000000000 */
[----:B------:R1:W3:Y:S01]  /*0380*/  F2I.FTZ.U32.TRUNC.NTZ R29, R28 ;  /* 0x0000001c001d7305 */ /* 0x0002e2000021f000 */
[----:B0-----:R-:W-:Y:S02]  /*0390*/  IMAD.MOV.U32 R4, RZ, RZ, RZ ;  /* 0x000000ffff047224 */ /* 0x001fe400078e00ff */
[----:B--2---:R-:W-:Y:S02]  /*03a0*/  IMAD.MOV R31, RZ, RZ, -R5 ;  /* 0x000000ffff1f7224 */ /* 0x004fe400078e0a05 */
[----:B-1----:R-:W-:Y:S02]  /*03b0*/  IMAD.MOV.U32 R28, RZ, RZ, RZ ;  /* 0x000000ffff1c7224 */ /* 0x002fe400078e00ff */
[----:B------:R-:W-:Y:S02]  /*03c0*/  IMAD R31, R31, UR4, RZ ;  /* 0x000000041f1f7c24 */ /* 0x000fe4000f8e02ff */
[----:B---3--:R-:W-:Y:S02]  /*03d0*/  IMAD.MOV R26, RZ, RZ, -R29 ;  /* 0x000000ffff1a7224 */ /* 0x008fe400078e0a1d */
[----:B------:R-:W-:Y:S01]  /*03e0*/  IMAD.HI.U32 R24, R5, R31, R4 ;  /* 0x0000001f05187227 */ /* 0x000fe200078e0004 */
[----:B------:R-:W-:-:S03]  /*03f0*/  LOP3.LUT R31, RZ, UR4, RZ, 0x33, !PT ;  /* 0x00000004ff1f7c12 */ /* 0x000fc6000f8e33ff */
[----:B------:R-:W-:-:S04]  /*0400*/  IMAD R33, R26, R3, RZ ;  /* 0x000000031a217224 */ /* 0x000fc800078e02ff */
[----:B------:R-:W-:-:S07]  /*0410*/  IMAD.HI.U32 R26, R29, R33, R28 ;  /* 0x000000211d1a7227 */ /* 0x000fce00078e001c */
.L_x_258:
[----:B0----5:R-:W-:Y:S01]  /*0420*/  SHF.R.U32.HI R2, RZ, 0x2, R13 ;  /* 0x00000002ff027819 */ /* 0x021fe2000001160d */
[----:B------:R-:W-:-:S03]  /*0430*/  IMAD.SHL.U32 R4, R9, 0x10, RZ ;  /* 0x0000001009047824 */ /* 0x000fc600078e00ff */
[----:B------:R-:W-:-:S05]  /*0440*/  LOP3.LUT R2, R2, R13, RZ, 0x3c, !PT ;  /* 0x0000000d02027212 */ /* 0x000fca00078e3cff */
[----:B------:R-:W-:-:S05]  /*0450*/  IMAD.SHL.U32 R3, R2, 0x2, RZ ;  /* 0x0000000202037824 */ /* 0x000fca00078e00ff */
[----:B------:R-:W-:-:S04]  /*0460*/  LOP3.LUT R3, R9, R4, R3, 0x96, !PT ;  /* 0x0000000409037212 */ /* 0x000fc800078e9603 */
[----:B------:R-:W-:-:S04]  /*0470*/  LOP3.LUT R29, R3, R2, RZ, 0x3c, !PT ;  /* 0x00000002031d7212 */ /* 0x000fc800078e3cff */
[----:B------:R-:W-:-:S05]  /*0480*/  IADD3 R3, PT, PT, R12, 0x587c5, R29 ;  /* 0x000587c50c037810 */ /* 0x000fca0007ffe01d */
[----:B------:R-:W-:-:S04]  /*0490*/  IMAD.HI.U32 R2, R24, R3, RZ ;  /* 0x0000000318027227 */ /* 0x000fc800078e00ff */
[----:B------:R-:W-:-:S04]  /*04a0*/  IMAD.MOV R2, RZ, RZ, -R2 ;  /* 0x000000ffff027224 */ /* 0x000fc800078e0a02 */
[----:B------:R-:W-:-:S05]  /*04b0*/  IMAD R2, R2, UR10, R3 ;  /* 0x0000000a02027c24 */ /* 0x000fca000f8e0203 */
[----:B------:R-:W-:-:S13]  /*04c0*/  ISETP.GE.U32.AND P0, PT, R2, UR10, PT ;  /* 0x0000000a02007c0c */ /* 0x000fda000bf06070 */
[----:B------:R-:W-:-:S05]  /*04d0*/  @P0 VIADD R2, R2, -UR10 ;  /* 0x8000000a02020c36 */ /* 0x000fca0008000000 */
[----:B------:R-:W-:-:S13]  /*04e0*/  ISETP.GE.U32.AND P0, PT, R2, UR10, PT ;  /* 0x0000000a02007c0c */ /* 0x000fda000bf06070 */
[----:B------:R-:W-:-:S05]  /*04f0*/  @P0 VIADD R2, R2, -UR10 ;  /* 0x8000000a02020c36 */ /* 0x000fca0008000000 */
[----:B------:R-:W-:-:S04]  /*0500*/  SEL R3, R31, R2, !P1 ;  /* 0x000000021f037207 */ /* 0x000fc80004800000 */
[----:B------:R-:W-:-:S04]  /*0510*/  IADD3 R2, P0, PT, R0, R3, RZ ;  /* 0x0000000300027210 */ /* 0x000fc80007f1e0ff */
[----:B------:R-:W-:Y:S02]  /*0520*/  LEA.HI.X.SX32 R3, R3, R22, 0x1, P0 ;  /* 0x0000001603037211 */ /* 0x000fe400000f0eff */
[----:B------:R-:W-:-:S04]  /*0530*/  LEA R4, P0, R2, UR8, 0x3 ;  /* 0x0000000802047c11 */ /* 0x000fc8000f8018ff */
[----:B------:R-:W-:-:S05]  /*0540*/  LEA.HI.X R5, R2, UR9, R3, 0x3, P0 ;  /* 0x0000000902057c11 */ /* 0x000fca00080f1c03 */
[----:B------:R-:W2:Y:S01]  /*0550*/  LDG.E.64 R2, desc[UR6][R4.64] ;  /* 0x0000000604027981 */ /* 0x000ea2000c1e1b00 */
[----:B------:R-:W-:Y:S01]  /*0560*/  IMAD.MOV.U32 R13, RZ, RZ, R10 ;  /* 0x000000ffff0d7224 */ /* 0x000fe200078e000a */
[----:B------:R-:W-:Y:S04]  /*0570*/  BSSY.RECONVERGENT B1, `(.L_x_4) ;  /* 0x0000254000017945 */ /* 0x000fe80003800200 */
[----:B------:R-:W-:Y:S01]  /*0580*/  BSSY.RELIABLE B2, `(.L_x_5) ;  /* 0x000001f000027945 */ /* 0x000fe20003800100 */
[----:B------:R-:W-:-:S04]  /*0590*/  SHF.R.U32.HI R10, RZ, 0x2, R13 ;  /* 0x00000002ff0a7819 */ /* 0x000fc8000001160d */
[----:B------:R-:W-:Y:S01]  /*05a0*/  LOP3.LUT R10, R10, R13, RZ, 0x3c, !PT ;  /* 0x0000000d0a0a7212 */ /* 0x000fe200078e3cff */
[----:B------:R-:W-:-:S04]  /*05b0*/  IMAD.SHL.U32 R13, R29, 0x10, RZ ;  /* 0x000000101d0d7824 */ /* 0x000fc800078e00ff */
[----:B------:R-:W-:-:S05]  /*05c0*/  IMAD.SHL.U32 R28, R10, 0x2, RZ ;  /* 0x000000020a1c7824 */ /* 0x000fca00078e00ff */
[----:B------:R-:W-:Y:S01]  /*05d0*/  LOP3.LUT R28, R10, R28, R13, 0x96, !PT ;  /* 0x0000001c0a1c7212 */ /* 0x000fe200078e960d */
[----:B------:R-:W-:-:S03]  /*05e0*/  IMAD.MOV.U32 R13, RZ, RZ, R8 ;  /* 0x000000ffff0d7224 */ /* 0x000fc600078e0008 */
[----:B------:R-:W-:Y:S01]  /*05f0*/  LOP3.LUT R8, R28, R29, RZ, 0x3c, !PT ;  /* 0x0000001d1c087212 */ /* 0x000fe200078e3cff */
[----:B------:R-:W-:Y:S02]  /*0600*/  IMAD.MOV.U32 R28, RZ, RZ, R11 ;  /* 0x000000ffff1c7224 */ /* 0x000fe400078e000b */
[----:B------:R-:W-:Y:S01]  /*0610*/  IMAD.MOV.U32 R11, RZ, RZ, R29 ;  /* 0x000000ffff0b7224 */ /* 0x000fe200078e001d */
[----:B------:R-:W-:-:S05]  /*0620*/  IADD3 R33, PT, PT, R12, 0xb0f8a, R8 ;  /* 0x000b0f8a0c217810 */ /* 0x000fca0007ffe008 */
[----:B------:R-:W-:-:S04]  /*0630*/  IMAD.HI.U32 R10, R26, R33, RZ ;  /* 0x000000211a0a7227 */ /* 0x000fc800078e00ff */
[----:B------:R-:W-:-:S04]  /*0640*/  IMAD.MOV R10, RZ, RZ, -R10 ;  /* 0x000000ffff0a7224 */ /* 0x000fc800078e0a0a */
[----:B------:R-:W-:-:S05]  /*0650*/  IMAD R33, R10, UR11, R33 ;  /* 0x0000000b0a217c24 */ /* 0x000fca000f8e0221 */
[----:B------:R-:W-:-:S13]  /*0660*/  ISETP.GE.U32.AND P0, PT, R33, UR11, PT ;  /* 0x0000000b21007c0c */ /* 0x000fda000bf06070 */
[----:B------:R-:W-:-:S05]  /*0670*/  @P0 VIADD R33, R33, -UR11 ;  /* 0x8000000b21210c36 */ /* 0x000fca0008000000 */
[----:B------:R-:W-:-:S13]  /*0680*/  ISETP.GE.U32.AND P3, PT, R33, UR11, PT ;  /* 0x0000000b21007c0c */ /* 0x000fda000bf66070 */
[----:B------:R-:W-:Y:S01]  /*0690*/  @P3 VIADD R33, R33, -UR11 ;  /* 0x8000000b21213c36 */ /* 0x000fe20008000000 */
[----:B--2---:R-:W-:Y:S02]  /*06a0*/  LOP3.LUT R10, R2, 0x1, RZ, 0xc0, !PT ;  /* 0x00000001020a7812 */ /* 0x004fe400078ec0ff */
[----:B------:R-:W-:Y:S02]  /*06b0*/  LOP3.LUT R37, R25, R2, RZ, 0x3c, !PT ;  /* 0x0000000219257212 */ /* 0x000fe400078e3cff */
[----:B------:R-:W-:Y:S01]  /*06c0*/  ISETP.NE.U32.AND P0, PT, R10, 0x1, PT ;  /* 0x000000010a00780c */ /* 0x000fe20003f05070 */
[----:B------:R-:W-:Y:S01]  /*06d0*/  IMAD.MOV.U32 R10, RZ, RZ, R9 ;  /* 0x000000ffff0a7224 */ /* 0x000fe200078e0009 */
[----:B------:R-:W-:Y:S02]  /*06e0*/  SEL R9, R30, R33, !P2 ;  /* 0x000000211e097207 */ /* 0x000fe40005000000 */
[----:B------:R-:W-:Y:S02]  /*06f0*/  ISETP.NE.U32.AND.EX P0, PT, RZ, RZ, PT, P0 ;  /* 0x000000ffff00720c */ /* 0x000fe40003f05100 */
[----:B------:R-:W-:-:S11]  /*0700*/  LOP3.LUT R33, R27, R3, RZ, 0x3c, !PT ;  /* 0x000000031b217212 */ /* 0x000fd600078e3cff */
[----:B------:R-:W-:Y:S05]  /*0710*/  @P0 BRA `(.L_x_6) ;  /* 0x0000000000140947 */ /* 0x000fea0003800000 */
[----:B------:R-:W-:Y:S01]  /*0720*/  ISETP.NE.AND P0, PT, R9, RZ, PT ;  /* 0x000000ff0900720c */ /* 0x000fe20003f05270 */
[----:B------:R-:W-:-:S12]  /*0730*/  IMAD.MOV.U32 R34, RZ, RZ, RZ ;  /* 0x000000ffff227224 */ /* 0x000fd800078e00ff */
[----:B------:R-:W-:Y:S05]  /*0740*/  @!P0 BREAK.RELIABLE B2 ;  /* 0x0000000000028942 */ /* 0x000fea0003800100 */
[----:B------:R-:W-:Y:S05]  /*0750*/  @!P0 BRA `(.L_x_7) ;  /* 0x0000002000d48947 */ /* 0x000fea0003800000 */
[----:B------:R-:W-:-:S07]  /*0760*/  VIADD R9, R9, 0xffffffff ;  /* 0xffffffff09097836 */ /* 0x000fce0000000000 */
.L_x_6:
[----:B------:R-:W-:Y:S05]  /*0770*/  BSYNC.RELIABLE B2 ;  /* 0x0000000000027941 */ /* 0x000fea0003800100 */
.L_x_5:
[----:B------:R-:W-:Y:S01]  /*0780*/  LOP3.LUT P0, RZ, R2, 0x2, RZ, 0xc0, !PT ;  /* 0x0000000202ff7812 */ /* 0x000fe2000780c0ff */
[----:B------:R-:W-:-:S12]  /*0790*/  BSSY.RELIABLE B2, `(.L_x_8) ;  /* 0x0000007000027945 */ /* 0x000fd80003800100 */
[----:B------:R-:W-:Y:S05]  /*07a0*/  @!P0 BRA `(.L_x_9) ;  /* 0x0000000000148947 */ /* 0x000fea0003800000 */
[----:B------:R-:W-:Y:S01]  /*07b0*/  ISETP.NE.AND P0, PT, R9, RZ, PT ;  /* 0x000000ff0900720c */ /* 0x000fe20003f05270 */
[----:B------:R-:W-:-:S12]  /*07c0*/  IMAD.MOV.U32 R34, RZ, RZ, 0x1 ;  /* 0x00000001ff227424 */ /* 0x000fd800078e00ff */
[----:B------:R-:W-:Y:S05]  /*07d0*/  @!P0 BREAK.RELIABLE B2 ;  /* 0x0000000000028942 */ /* 0x000fea0003800100 */
[----:B------:R-:W-:Y:S05]  /*07e0*/  @!P0 BRA `(.L_x_7) ;  /* 0x0000002000b08947 */ /* 0x000fea0003800000 */
[----:B------:R-:W-:-:S07]  /*07f0*/  VIADD R9, R9, 0xffffffff ;  /* 0xffffffff09097836 */ /* 0x000fce0000000000 */
.L_x_9:
[----:B------:R-:W-:Y:S05]  /*0800*/  BSYNC.RELIABLE B2 ;  /* 0x0000000000027941 */ /* 0x000fea0003800100 */
.L_x_8:
        /* <DEDUP_REMOVED lines=8> */
.L_x_11:
[----:B------:R-:W-:Y:S05]  /*0890*/  BSYNC.RELIABLE B2 ;  /* 0x0000000000027941 */ /* 0x000fea0003800100 */
.L_x_10:
        /* <DEDUP_REMOVED lines=8> */
.L_x_13:
[----:B------:R-:W-:Y:S05]  /*0920*/  BSYNC.RELIABLE B2 ;  /* 0x0000000000027941 */ /* 0x000fea0003800100 */
.L_x_12:
        /* <DEDUP_REMOVED lines=8> */
.L_x_15:
[----:B------:R-:W-:Y:S05]  /*09b0*/  BSYNC.RELIABLE B2 ;  /* 0x0000000000027941 */ /* 0x000fea0003800100 */
.L_x_14:
        /* <DEDUP_REMOVED lines=8> */
.L_x_17:
[----:B------:R-:W-:Y:S05]  /*0a40*/  BSYNC.RELIABLE B2 ;  /* 0x0000000000027941 */ /* 0x000fea0003800100 */
.L_x_16:
        /* <DEDUP_REMOVED lines=8> */
.L_x_19:
[----:B------:R-:W-:Y:S05]  /*0ad0*/  BSYNC.RELIABLE B2 ;  /* 0x0000000000027941 */ /* 0x000fea0003800100 */
.L_x_18:
        /* <DEDUP_REMOVED lines=8> */
.L_x_21:
[----:B------:R-:W-:Y:S05]  /*0b60*/  BSYNC.RELIABLE B2 ;  /* 0x0000000000027941 */ /* 0x000fea0003800100 */
.L_x_20:
        /* <DEDUP_REMOVED lines=8> */
.L_x_23:
[----:B------:R-:W-:Y:S05]  /*0bf0*/  BSYNC.RELIABLE B2 ;  /* 0x0000000000027941 */ /* 0x000fea0003800100 */
.L_x_22:
        /* <DEDUP_REMOVED lines=8> */
.L_x_25:
[----:B------:R-:W-:Y:S05]  /*0c80*/  BSYNC.RELIABLE B2 ;  /* 0x0000000000027941 */ /* 0x000fea0003800100 */
.L_x_24:
        /* <DEDUP_REMOVED lines=8> */
.L_x_27:
[----:B------:R-:W-:Y:S05]  /*0d10*/  BSYNC.RELIABLE B2 ;  /* 0x0000000000027941 */ /* 0x000fea0003800100 */
.L_x_26:
        /* <DEDUP_REMOVED lines=8> */
.L_x_29:
[----:B------:R-:W-:Y:S05]  /*0da0*/  BSYNC.RELIABLE B2 ;  /* 0x0000000000027941 */ /* 0x000fea0003800100 */
.L_x_28:
        /* <DEDUP_REMOVED lines=8> */
.L_x_31:
[----:B------:R-:W-:Y:S05]  /*0e30*/  BSYNC.RELIABLE B2 ;  /* 0x0000000000027941 */ /* 0x000fea0003800100 */
.L_x_30:
        /* <DEDUP_REMOVED lines=8> */
.L_x_33:
[----:B------:R-:W-:Y:S05]  /*0ec0*/  BSYNC.RELIABLE B2 ;  /* 0x0000000000027941 */ /* 0x000fea0003800100 */
.L_x_32:
        /* <DEDUP_REMOVED lines=8> */
.L_x_35:
[----:B------:R-:W-:Y:S05]  /*0f50*/  BSYNC.RELIABLE B2 ;  /* 0x0000000000027941 */ /* 0x000fea0003800100 */
.L_x_34:
        /* <DEDUP_REMOVED lines=8> */
.L_x_37:
[----:B------:R-:W-:Y:S05]  /*0fe0*/  BSYNC.RELIABLE B2 ;  /* 0x0000000000027941 */ /* 0x000fea0003800100 */
.L_x_36:
        /* <DEDUP_REMOVED lines=8> */
.L_x_39:
[----:B------:R-:W-:Y:S05]  /*1070*/  BSYNC.RELIABLE B2 ;  /* 0x0000000000027941 */ /* 0x000fea0003800100 */
.L_x_38:
        /* <DEDUP_REMOVED lines=8> */
.L_x_41:
[----:B------:R-:W-:Y:S05]  /*1100*/  BSYNC.RELIABLE B2 ;  /* 0x0000000000027941 */ /* 0x000fea0003800100 */
.L_x_40:
        /* <DEDUP_REMOVED lines=8> */
.L_x_43:
[----:B------:R-:W-:Y:S05]  /*1190*/  BSYNC.RELIABLE B2 ;  /* 0x0000000000027941 */ /* 0x000fea0003800100 */
.L_x_42:
        /* <DEDUP_REMOVED lines=8> */
.L_x_45:
[----:B------:R-:W-:Y:S05]  /*1220*/  BSYNC.RELIABLE B2 ;  /* 0x0000000000027941 */ /* 0x000fea0003800100 */
.L_x_44:
        /* <DEDUP_REMOVED lines=8> */
.L_x_47:
[----:B------:R-:W-:Y:S05]  /*12b0*/  BSYNC.RELIABLE B2 ;  /* 0x0000000000027941 */ /* 0x000fea0003800100 */
.L_x_46:
        /* <DEDUP_REMOVED lines=8> */
.L_x_49:
[----:B------:R-:W-:Y:S05]  /*1340*/  BSYNC.RELIABLE B2 ;  /* 0x0000000000027941 */ /* 0x000fea0003800100 */
.L_x_48:
        /* <DEDUP_REMOVED lines=8> */
.L_x_51:
[----:B------:R-:W-:Y:S05]  /*13d0*/  BSYNC.RELIABLE B2 ;  /* 0x0000000000027941 */ /* 0x000fea0003800100 */
.L_x_50:
        /* <DEDUP_REMOVED lines=8> */
.L_x_53:
[----:B------:R-:W-:Y:S05]  /*1460*/  BSYNC.RELIABLE B2 ;  /* 0x0000000000027941 */ /* 0x000fea0003800100 */
.L_x_52:
        /* <DEDUP_REMOVED lines=8> */
.L_x_55:
[----:B------:R-:W-:Y:S05]  /*14f0*/  BSYNC.RELIABLE B2 ;  /* 0x0000000000027941 */ /* 0x000fea0003800100 */
.L_x_54:
        /* <DEDUP_REMOVED lines=8> */
.L_x_57:
[----:B------:R-:W-:Y:S05]  /*1580*/  BSYNC.RELIABLE B2 ;  /* 0x0000000000027941 */ /* 0x000fea0003800100 */
.L_x_56:
        /* <DEDUP_REMOVED lines=8> */
.L_x_59:
[----:B------:R-:W-:Y:S05]  /*1610*/  BSYNC.RELIABLE B2 ;  /* 0x0000000000027941 */ /* 0x000fea0003800100 */
.L_x_58:
        /* <DEDUP_REMOVED lines=8> */
.L_x_61:
[----:B------:R-:W-:Y:S05]  /*16a0*/  BSYNC.RELIABLE B2 ;  /* 0x0000000000027941 */ /* 0x000fea0003800100 */
.L_x_60:
        /* <DEDUP_REMOVED lines=8> */
.L_x_63:
[----:B------:R-:W-:Y:S05]  /*1730*/  BSYNC.RELIABLE B2 ;  /* 0x0000000000027941 */ /* 0x000fea0003800100 */
.L_x_62:
        /* <DEDUP_REMOVED lines=8> */
.L_x_65:
[----:B------:R-:W-:Y:S05]  /*17c0*/  BSYNC.RELIABLE B2 ;  /* 0x0000000000027941 */ /* 0x000fea0003800100 */
.L_x_64:
        /* <DEDUP_REMOVED lines=8> */
.L_x_67:
[----:B------:R-:W-:Y:S05]  /*1850*/  BSYNC.RELIABLE B2 ;  /* 0x0000000000027941 */ /* 0x000fea0003800100 */
.L_x_66:
        /* <DEDUP_REMOVED lines=8> */
.L_x_69:
[----:B------:R-:W-:Y:S05]  /*18e0*/  BSYNC.RELIABLE B2 ;  /* 0x0000000000027941 */ /* 0x000fea0003800100 */
.L_x_68:
        /* <DEDUP_REMOVED lines=8> */
.L_x_71:
[----:B------:R-:W-:Y:S05]  /*1970*/  BSYNC.RELIABLE B2 ;  /* 0x0000000000027941 */ /* 0x000fea0003800100 */
.L_x_70:
        /* <DEDUP_REMOVED lines=8> */
.L_x_73:
[----:B------:R-:W-:Y:S05]  /*1a00*/  BSYNC.RELIABLE B2 ;  /* 0x0000000000027941 */ /* 0x000fea0003800100 */
.L_x_72:
        /* <DEDUP_REMOVED lines=8> */
.L_x_75:
[----:B------:R-:W-:Y:S05]  /*1a90*/  BSYNC.RELIABLE B2 ;  /* 0x0000000000027941 */ /* 0x000fea0003800100 */
.L_x_74:
        /* <DEDUP_REMOVED lines=8> */
.L_x_77:
[----:B------:R-:W-:Y:S05]  /*1b20*/  BSYNC.RELIABLE B2 ;  /* 0x0000000000027941 */ /* 0x000fea0003800100 */
.L_x_76:
        /* <DEDUP_REMOVED lines=8> */
.L_x_79:
[----:B------:R-:W-:Y:S05]  /*1bb0*/  BSYNC.RELIABLE B2 ;  /* 0x0000000000027941 */ /* 0x000fea0003800100 */
.L_x_78:
        /* <DEDUP_REMOVED lines=8> */
.L_x_81:
[----:B------:R-:W-:Y:S05]  /*1c40*/  BSYNC.RELIABLE B2 ;  /* 0x0000000000027941 */ /* 0x000fea0003800100 */
.L_x_80:
        /* <DEDUP_REMOVED lines=8> */
.L_x_83:
[----:B------:R-:W-:Y:S05]  /*1cd0*/  BSYNC.RELIABLE B2 ;  /* 0x0000000000027941 */ /* 0x000fea0003800100 */
.L_x_82:
        /* <DEDUP_REMOVED lines=8> */
.L_x_85:
[----:B------:R-:W-:Y:S05]  /*1d60*/  BSYNC.RELIABLE B2 ;  /* 0x0000000000027941 */ /* 0x000fea0003800100 */
.L_x_84:
        /* <DEDUP_REMOVED lines=8> */
.L_x_87:
[----:B------:R-:W-:Y:S05]  /*1df0*/  BSYNC.RELIABLE B2 ;  /* 0x0000000000027941 */ /* 0x000fea0003800100 */
.L_x_86:
        /* <DEDUP_REMOVED lines=8> */
.L_x_89:
[----:B------:R-:W-:Y:S05]  /*1e80*/  BSYNC.RELIABLE B2 ;  /* 0x0000000000027941 */ /* 0x000fea0003800100 */
.L_x_88:
        /* <DEDUP_REMOVED lines=8> */
.L_x_91:
[----:B------:R-:W-:Y:S05]  /*1f10*/  BSYNC.RELIABLE B2 ;  /* 0x0000000000027941 */ /* 0x000fea0003800100 */
.L_x_90:
        /* <DEDUP_REMOVED lines=8> */
.L_x_93:
[----:B------:R-:W-:Y:S05]  /*1fa0*/  BSYNC.RELIABLE B2 ;  /* 0x0000000000027941 */ /* 0x000fea0003800100 */
.L_x_92:
        /* <DEDUP_REMOVED lines=8> */
.L_x_95:
[----:B------:R-:W-:Y:S05]  /*2030*/  BSYNC.RELIABLE B2 ;  /* 0x0000000000027941 */ /* 0x000fea0003800100 */
.L_x_94:
        /* <DEDUP_REMOVED lines=8> */
.L_x_97:
[----:B------:R-:W-:Y:S05]  /*20c0*/  BSYNC.RELIABLE B2 ;  /* 0x0000000000027941 */ /* 0x000fea0003800100 */
.L_x_96:
        /* <DEDUP_REMOVED lines=8> */
.L_x_99:
[----:B------:R-:W-:Y:S05]  /*2150*/  BSYNC.RELIABLE B2 ;  /* 0x0000000000027941 */ /* 0x000fea0003800100 */
.L_x_98:
        /* <DEDUP_REMOVED lines=8> */
.L_x_101:
[----:B------:R-:W-:Y:S05]  /*21e0*/  BSYNC.RELIABLE B2 ;  /* 0x0000000000027941 */ /* 0x000fea0003800100 */
.L_x_100:
        /* <DEDUP_REMOVED lines=8> */
.L_x_103:
[----:B------:R-:W-:Y:S05]  /*2270*/  BSYNC.RELIABLE B2 ;  /* 0x0000000000027941 */ /* 0x000fea0003800100 */
.L_x_102:
        /* <DEDUP_REMOVED lines=8> */
.L_x_105:
[----:B------:R-:W-:Y:S05]  /*2300*/  BSYNC.RELIABLE B2 ;  /* 0x0000000000027941 */ /* 0x000fea0003800100 */
.L_x_104:
        /* <DEDUP_REMOVED lines=8> */
.L_x_107:
[----:B------:R-:W-:Y:S05]  /*2390*/  BSYNC.RELIABLE B2 ;  /* 0x0000000000027941 */ /* 0x000fea0003800100 */
.L_x_106:
        /* <DEDUP_REMOVED lines=8> */
.L_x_109:
[----:B------:R-:W-:Y:S05]  /*2420*/  BSYNC.RELIABLE B2 ;  /* 0x0000000000027941 */ /* 0x000fea0003800100 */
.L_x_108:
        /* <DEDUP_REMOVED lines=8> */
.L_x_111:
[----:B------:R-:W-:Y:S05]  /*24b0*/  BSYNC.RELIABLE B2 ;  /* 0x0000000000027941 */ /* 0x000fea0003800100 */
.L_x_110:
        /* <DEDUP_REMOVED lines=8> */
.L_x_113:
[----:B------:R-:W-:Y:S05]  /*2540*/  BSYNC.RELIABLE B2 ;  /* 0x0000000000027941 */ /* 0x000fea0003800100 */
.L_x_112:
        /* <DEDUP_REMOVED lines=8> */
.L_x_115:
[----:B------:R-:W-:Y:S05]  /*25d0*/  BSYNC.RELIABLE B2 ;  /* 0x0000000000027941 */ /* 0x000fea0003800100 */
.L_x_114:
        /* <DEDUP_REMOVED lines=8> */
.L_x_117:
[----:B------:R-:W-:Y:S05]  /*2660*/  BSYNC.RELIABLE B2 ;  /* 0x0000000000027941 */ /* 0x000fea0003800100 */
.L_x_116:
        /* <DEDUP_REMOVED lines=8> */
.L_x_119:
[----:B------:R-:W-:Y:S05]  /*26f0*/  BSYNC.RELIABLE B2 ;  /* 0x0000000000027941 */ /* 0x000fea0003800100 */
.L_x_118:
        /* <DEDUP_REMOVED lines=8> */
.L_x_121:
[----:B------:R-:W-:Y:S05]  /*2780*/  BSYNC.RELIABLE B2 ;  /* 0x0000000000027941 */ /* 0x000fea0003800100 */
.L_x_120:
        /* <DEDUP_REMOVED lines=8> */
.L_x_123:
[----:B------:R-:W-:Y:S05]  /*2810*/  BSYNC.RELIABLE B2 ;  /* 0x0000000000027941 */ /* 0x000fea0003800100 */
.L_x_122:
        /* <DEDUP_REMOVED lines=8> */
.L_x_125:
[----:B------:R-:W-:Y:S05]  /*28a0*/  BSYNC.RELIABLE B2 ;  /* 0x0000000000027941 */ /* 0x000fea0003800100 */
.L_x_124:
        /* <DEDUP_REMOVED lines=8> */
.L_x_127:
[----:B------:R-:W-:Y:S05]  /*2930*/  BSYNC.RELIABLE B2 ;  /* 0x0000000000027941 */ /* 0x000fea0003800100 */
.L_x_126:
        /* <DEDUP_REMOVED lines=8> */
.L_x_129:
[----:B------:R-:W-:Y:S05]  /*29c0*/  BSYNC.RELIABLE B2 ;  /* 0x0000000000027941 */ /* 0x000fea0003800100 */
.L_x_128:
[----:B------:R-:W-:-:S13]  /*29d0*/  LOP3.LUT P0, RZ, R3, 0x40000000, RZ, 0xc0, !PT ;  /* 0x4000000003ff7812 */ /* 0x000fda000780c0ff */
[----:B------:R-:W-:Y:S05]  /*29e0*/  @!P0 BRA `(.L_x_130) ;  /* 0x0000000000108947 */ /* 0x000fea0003800000 */
[----:B------:R-:W-:Y:S01]  /*29f0*/  ISETP.NE.AND P0, PT, R9, RZ, PT ;  /* 0x000000ff0900720c */ /* 0x000fe20003f05270 */
[----:B------:R-:W-:-:S12]  /*2a00*/  IMAD.MOV.U32 R34, RZ, RZ, 0x3e ;  /* 0x0000003eff227424 */ /* 0x000fd800078e00ff */
[----:B------:R-:W-:Y:S05]  /*2a10*/  @!P0 BRA `(.L_x_7) ;  /* 0x0000000000248947 */ /* 0x000fea0003800000 */
[----:B------:R-:W-:-:S07]  /*2a20*/  VIADD R9, R9, 0xffffffff ;  /* 0xffffffff09097836 */ /* 0x000fce0000000000 */
.L_x_130:
[----:B------:R-:W-:Y:S01]  /*2a30*/  SHF.R.U32.HI R29, RZ, 0x1f, R3 ;  /* 0x0000001fff1d7819 */ /* 0x000fe20000011603 */
[----:B------:R-:W-:Y:S01]  /*2a40*/  IMAD.MOV.U32 R34, RZ, RZ, -0x1 ;  /* 0xffffffffff227424 */ /* 0x000fe200078e00ff */
[----:B------:R-:W-:Y:S02]  /*2a50*/  ISETP.NE.AND P3, PT, R9, RZ, PT ;  /* 0x000000ff0900720c */ /* 0x000fe40003f65270 */
[----:B------:R-:W-:Y:S02]  /*2a60*/  LOP3.LUT R29, R29, 0x1, RZ, 0xc0, !PT ;  /* 0x000000011d1d7812 */ /* 0x000fe400078ec0ff */
[----:B------:R-:W-:Y:S02]  /*2a70*/  SEL R34, R34, 0x3f, P3 ;  /* 0x0000003f22227807 */ /* 0x000fe40001800000 */
[----:B------:R-:W-:-:S04]  /*2a80*/  ISETP.NE.U32.AND P0, PT, R29, 0x1, PT ;  /* 0x000000011d00780c */ /* 0x000fc80003f05070 */
[----:B------:R-:W-:-:S04]  /*2a90*/  ISETP.NE.U32.AND.EX P0, PT, RZ, RZ, PT, P0 ;  /* 0x000000ffff00720c */ /* 0x000fc80003f05100 */
[----:B------:R-:W-:-:S09]  /*2aa0*/  SEL R34, R34, 0xffffffff, !P0 ;  /* 0xffffffff22227807 */ /* 0x000fd20004000000 */
.L_x_7:
[----:B------:R-:W-:Y:S05]  /*2ab0*/  BSYNC.RECONVERGENT B1 ;  /* 0x0000000000017941 */ /* 0x000fea0003800200 */
.L_x_4:
[----:B------:R-:W0:Y:S01]  /*2ac0*/  I2F.U32.RP R36, R20 ;  /* 0x0000001400247306 */ /* 0x000e220000209000 */
[----:B------:R-:W-:Y:S01]  /*2ad0*/  SHF.R.U32.HI R9, RZ, 0x2, R28 ;  /* 0x00000002ff097819 */ /* 0x000fe2000001161c */
[----:B------:R-:W-:Y:S01]  /*2ae0*/  IMAD.MOV R39, RZ, RZ, -R20 ;  /* 0x000000ffff277224 */ /* 0x000fe200078e0a14 */
[----:B------:R-:W-:Y:S01]  /*2af0*/  ISETP.NE.U32.AND P3, PT, R20, RZ, PT ;  /* 0x000000ff1400720c */ /* 0x000fe20003f65070 */
[----:B------:R-:W-:Y:S01]  /*2b00*/  VIADD R12, R12, 0x10974f ;  /* 0x0010974f0c0c7836 */ /* 0x000fe20000000000 */
[----:B------:R-:W-:Y:S01]  /*2b10*/  LOP3.LUT R9, R9, R28, RZ, 0x3c, !PT ;  /* 0x0000001c09097212 */ /* 0x000fe200078e3cff */
[----:B------:R-:W-:Y:S01]  /*2b20*/  IMAD.SHL.U32 R28, R8, 0x10, RZ ;  /* 0x00000010081c7824 */ /* 0x000fe200078e00ff */
[----:B------:R-:W-:Y:S04]  /*2b30*/  BSSY.RECONVERGENT B1, `(.L_x_131) ;  /* 0x0000251000017945 */ /* 0x000fe80003800200 */
[----:B------:R-:W-:Y:S01]  /*2b40*/  BSSY.RELIABLE B2, `(.L_x_132) ;  /* 0x000001c000027945 */ /* 0x000fe20003800100 */
[C---:B------:R-:W-:Y:S01]  /*2b50*/  IMAD.SHL.U32 R35, R9.reuse, 0x2, RZ ;  /* 0x0000000209237824 */ /* 0x040fe200078e00ff */
[----:B0-----:R-:W0:Y:S04]  /*2b60*/  MUFU.RCP R36, R36 ;  /* 0x0000002400247308 */ /* 0x001e280000001000 */
[----:B------:R-:W-:Y:S01]  /*2b70*/  LOP3.LUT R9, R9, R35, R28, 0x96, !PT ;  /* 0x0000002309097212 */ /* 0x000fe200078e961c */
[----:B------:R-:W-:-:S03]  /*2b80*/  IMAD.MOV.U32 R28, RZ, RZ, RZ ;  /* 0x000000ffff1c7224 */ /* 0x000fc600078e00ff */
[----:B------:R-:W-:Y:S01]  /*2b90*/  LOP3.LUT R9, R9, R8, RZ, 0x3c, !PT ;  /* 0x0000000809097212 */ /* 0x000fe200078e3cff */
[----:B0-----:R-:W-:-:S06]  /*2ba0*/  VIADD R29, R36, 0xffffffe ;  /* 0x0ffffffe241d7836 */ /* 0x001fcc0000000000 */
[----:B------:R-:W0:Y:S02]  /*2bb0*/  F2I.FTZ.U32.TRUNC.NTZ R29, R29 ;  /* 0x0000001d001d7305 */ /* 0x000e24000021f000 */
[----:B0-----:R-:W-:-:S04]  /*2bc0*/  IMAD R35, R39, R29, RZ ;  /* 0x0000001d27237224 */ /* 0x001fc800078e02ff */
[----:B------:R-:W-:-:S04]  /*2bd0*/  IMAD.HI.U32 R28, R29, R35, R28 ;  /* 0x000000231d1c7227 */ /* 0x000fc800078e001c */
[----:B------:R-:W-:-:S04]  /*2be0*/  IMAD.IADD R29, R9, 0x1, R12 ;  /* 0x00000001091d7824 */ /* 0x000fc800078e020c */
[----:B------:R-:W-:-:S04]  /*2bf0*/  IMAD.HI.U32 R28, R28, R29, RZ ;  /* 0x0000001d1c1c7227 */ /* 0x000fc800078e00ff */
[----:B------:R-:W-:-:S04]  /*2c00*/  IMAD.MOV R28, RZ, RZ, -R28 ;  /* 0x000000ffff1c7224 */ /* 0x000fc800078e0a1c */
[----:B------:R-:W-:Y:S01]  /*2c10*/  IMAD R29, R20, R28, R29 ;  /* 0x0000001c141d7224 */ /* 0x000fe200078e021d */
[----:B------:R-:W-:-:S04]  /*2c20*/  LOP3.LUT R28, R37, 0x1, RZ, 0xc0, !PT ;  /* 0x00000001251c7812 */ /* 0x000fc800078ec0ff */
[----:B------:R-:W-:-:S13]  /*2c30*/  ISETP.GE.U32.AND P0, PT, R29, R20, PT ;  /* 0x000000141d00720c */ /* 0x000fda0003f06070 */
[----:B------:R-:W-:Y:S01]  /*2c40*/  @P0 IMAD.IADD R29, R29, 0x1, -R20 ;  /* 0x000000011d1d0824 */ /* 0x000fe200078e0a14 */
[----:B------:R-:W-:-:S04]  /*2c50*/  ISETP.NE.U32.AND P0, PT, R28, 0x1, PT ;  /* 0x000000011c00780c */ /* 0x000fc80003f05070 */
[----:B------:R-:W-:Y:S02]  /*2c60*/  ISETP.NE.U32.AND.EX P0, PT, RZ, RZ, PT, P0 ;  /* 0x000000ffff00720c */ /* 0x000fe40003f05100 */
[----:B------:R-:W-:-:S13]  /*2c70*/  ISETP.GE.U32.AND P4, PT, R29, R20, PT ;  /* 0x000000141d00720c */ /* 0x000fda0003f86070 */
[----:B------:R-:W-:Y:S01]  /*2c80*/  @P4 IMAD.IADD R29, R29, 0x1, -R20 ;  /* 0x000000011d1d4824 */ /* 0x000fe200078e0a14 */
[----:B------:R-:W-:Y:S01]  /*2c90*/  @!P3 LOP3.LUT R29, RZ, R20, RZ, 0x33, !PT ;  /* 0x00000014ff1db212 */ /* 0x000fe200078e33ff */
[----:B------:R-:W-:Y:S06]  /*2ca0*/  @P0 BRA `(.L_x_133) ;  /* 0x0000000000140947 */ /* 0x000fec0003800000 */
[----:B------:R-:W-:Y:S01]  /*2cb0*/  ISETP.NE.AND P0, PT, R29, RZ, PT ;  /* 0x000000ff1d00720c */ /* 0x000fe20003f05270 */
[----:B------:R-:W-:-:S12]  /*2cc0*/  IMAD.MOV.U32 R28, RZ, RZ, RZ ;  /* 0x000000ffff1c7224 */ /* 0x000fd800078e00ff */
[----:B------:R-:W-:Y:S05]  /*2cd0*/  @!P0 BREAK.RELIABLE B2 ;  /* 0x0000000000028942 */ /* 0x000fea0003800100 */
[----:B------:R-:W-:Y:S05]  /*2ce0*/  @!P0 BRA `(.L_x_134) ;  /* 0x0000002000d48947 */ /* 0x000fea0003800000 */
[----:B------:R-:W-:-:S07]  /*2cf0*/  VIADD R29, R29, 0xffffffff ;  /* 0xffffffff1d1d7836 */ /* 0x000fce0000000000 */
.L_x_133:
[----:B------:R-:W-:Y:S05]  /*2d00*/  BSYNC.RELIABLE B2 ;  /* 0x0000000000027941 */ /* 0x000fea0003800100 */
.L_x_132:
        /* <DEDUP_REMOVED lines=8> */
.L_x_136:
[----:B------:R-:W-:Y:S05]  /*2d90*/  BSYNC.RELIABLE B2 ;  /* 0x0000000000027941 */ /* 0x000fea0003800100 */
.L_x_135:
        /* <DEDUP_REMOVED lines=8> */
.L_x_138:
[----:B------:R-:W-:Y:S05]  /*2e20*/  BSYNC.RELIABLE B2 ;  /* 0x0000000000027941 */ /* 0x000fea0003800100 */
.L_x_137:
        /* <DEDUP_REMOVED lines=8> */
.L_x_140:
[----:B------:R-:W-:Y:S05]  /*2eb0*/  BSYNC.RELIABLE B2 ;  /* 0x0000000000027941 */ /* 0x000fea0003800100 */
.L_x_139:
        /* <DEDUP_REMOVED lines=8> */
.L_x_142:
[----:B------:R-:W-:Y:S05]  /*2f40*/  BSYNC.RELIABLE B2 ;  /* 0x0000000000027941 */ /* 0x000fea0003800100 */
.L_x_141:
        /* <DEDUP_REMOVED lines=8> */
.L_x_144:
[----:B------:R-:W-:Y:S05]  /*2fd0*/  BSYNC.RELIABLE B2 ;  /* 0x0000000000027941 */ /* 0x000fea0003800100 */
.L_x_143:
        /* <DEDUP_REMOVED lines=8> */
.L_x_146:
[----:B------:R-:W-:Y:S05]  /*3060*/  BSYNC.RELIABLE B2 ;  /* 0x0000000000027941 */ /* 0x000fea0003800100 */
.L_x_145:
        /* <DEDUP_REMOVED lines=8> */
.L_x_148:
[----:B------:R-:W-:Y:S05]  /*30f0*/  BSYNC.RELIABLE B2 ;  /* 0x0000000000027941 */ /* 0x000fea0003800100 */
.L_x_147:
        /* <DEDUP_REMOVED lines=8> */
.L_x_150:
[----:B------:R-:W-:Y:S05]  /*3180*/  BSYNC.RELIABLE B2 ;  /* 0x0000000000027941 */ /* 0x000fea0003800100 */
.L_x_149:
        /* <DEDUP_REMOVED lines=8> */
.L_x_152:
[----:B------:R-:W-:Y:S05]  /*3210*/  BSYNC.RELIABLE B2 ;  /* 0x0000000000027941 */ /* 0x000fea0003800100 */
.L_x_151:
        /* <DEDUP_REMOVED lines=8> */
.L_x_154:
[----:B------:R-:W-:Y:S05]  /*32a0*/  BSYNC.RELIABLE B2 ;  /* 0x0000000000027941 */ /* 0x000fea0003800100 */
.L_x_153:
        /* <DEDUP_REMOVED lines=8> */
.L_x_156:
[----:B------:R-:W-:Y:S05]  /*3330*/  BSYNC.RELIABLE B2 ;  /* 0x0000000000027941 */ /* 0x000fea0003800100 */
.L_x_155:
        /* <DEDUP_REMOVED lines=8> */
.L_x_158:
[----:B------:R-:W-:Y:S05]  /*33c0*/  BSYNC.RELIABLE B2 ;  /* 0x0000000000027941 */ /* 0x000fea0003800100 */
.L_x_157:
        /* <DEDUP_REMOVED lines=8> */
.L_x_160:
[----:B------:R-:W-:Y:S05]  /*3450*/  BSYNC.RELIABLE B2 ;  /* 0x0000000000027941 */ /* 0x000fea0003800100 */
.L_x_159:
        /* <DEDUP_REMOVED lines=8> */
.L_x_162:
[----:B------:R-:W-:Y:S05]  /*34e0*/  BSYNC.RELIABLE B2 ;  /* 0x0000000000027941 */ /* 0x000fea0003800100 */
.L_x_161:
        /* <DEDUP_REMOVED lines=8> */
.L_x_164:
[----:B------:R-:W-:Y:S05]  /*3570*/  BSYNC.RELIABLE B2 ;  /* 0x0000000000027941 */ /* 0x000fea0003800100 */
.L_x_163:
        /* <DEDUP_REMOVED lines=8> */
.L_x_166:
[----:B------:R-:W-:Y:S05]  /*3600*/  BSYNC.RELIABLE B2 ;  /* 0x0000000000027941 */ /* 0x000fea0003800100 */
.L_x_165:
        /* <DEDUP_REMOVED lines=8> */
.L_x_168:
[----:B------:R-:W-:Y:S05]  /*3690*/  BSYNC.RELIABLE B2 ;  /* 0x0000000000027941 */ /* 0x000fea0003800100 */
.L_x_167:
        /* <DEDUP_REMOVED lines=8> */
.L_x_170:
[----:B------:R-:W-:Y:S05]  /*3720*/  BSYNC.RELIABLE B2 ;  /* 0x0000000000027941 */ /* 0x000fea0003800100 */
.L_x_169:
        /* <DEDUP_REMOVED lines=8> */
.L_x_172:
[----:B------:R-:W-:Y:S05]  /*37b0*/  BSYNC.RELIABLE B2 ;  /* 0x0000000000027941 */ /* 0x000fea0003800100 */
.L_x_171:
        /* <DEDUP_REMOVED lines=8> */
.L_x_174:
[----:B------:R-:W-:Y:S05]  /*3840*/  BSYNC.RELIABLE B2 ;  /* 0x0000000000027941 */ /* 0x000fea0003800100 */
.L_x_173:
        /* <DEDUP_REMOVED lines=8> */
.L_x_176:
[----:B------:R-:W-:Y:S05]  /*38d0*/  BSYNC.RELIABLE B2 ;  /* 0x0000000000027941 */ /* 0x000fea0003800100 */
.L_x_175:
        /* <DEDUP_REMOVED lines=8> */
.L_x_178:
[----:B------:R-:W-:Y:S05]  /*3960*/  BSYNC.RELIABLE B2 ;  /* 0x0000000000027941 */ /* 0x000fea0003800100 */
.L_x_177:
        /* <DEDUP_REMOVED lines=8> */
.L_x_180:
[----:B------:R-:W-:Y:S05]  /*39f0*/  BSYNC.RELIABLE B2 ;  /* 0x0000000000027941 */ /* 0x000fea0003800100 */
.L_x_179:
        /* <DEDUP_REMOVED lines=8> */
.L_x_182:
[----:B------:R-:W-:Y:S05]  /*3a80*/  BSYNC.RELIABLE B2 ;  /* 0x0000000000027941 */ /* 0x000fea0003800100 */
.L_x_181:
        /* <DEDUP_REMOVED lines=8> */
.L_x_184:
[----:B------:R-:W-:Y:S05]  /*3b10*/  BSYNC.RELIABLE B2 ;  /* 0x0000000000027941 */ /* 0x000fea0003800100 */
.L_x_183:
        /* <DEDUP_REMOVED lines=8> */
.L_x_186:
[----:B------:R-:W-:Y:S05]  /*3ba0*/  BSYNC.RELIABLE B2 ;  /* 0x0000000000027941 */ /* 0x000fea0003800100 */
.L_x_185:
        /* <DEDUP_REMOVED lines=8> */
.L_x_188:
[----:B------:R-:W-:Y:S05]  /*3c30*/  BSYNC.RELIABLE B2 ;  /* 0x0000000000027941 */ /* 0x000fea0003800100 */
.L_x_187:
        /* <DEDUP_REMOVED lines=8> */
.L_x_190:
[----:B------:R-:W-:Y:S05]  /*3cc0*/  BSYNC.RELIABLE B2 ;  /* 0x0000000000027941 */ /* 0x000fea0003800100 */
.L_x_189:
        /* <DEDUP_REMOVED lines=8> */
.L_x_192:
[----:B------:R-:W-:Y:S05]  /*3d50*/  BSYNC.RELIABLE B2 ;  /* 0x0000000000027941 */ /* 0x000fea0003800100 */
.L_x_191:
        /* <DEDUP_REMOVED lines=8> */
.L_x_194:
[----:B------:R-:W-:Y:S05]  /*3de0*/  BSYNC.RELIABLE B2 ;  /* 0x0000000000027941 */ /* 0x000fea0003800100 */
.L_x_193:
        /* <DEDUP_REMOVED lines=8> */
.L_x_196:
[----:B------:R-:W-:Y:S05]  /*3e70*/  BSYNC.RELIABLE B2 ;  /* 0x0000000000027941 */ /* 0x000fea0003800100 */
.L_x_195:
        /* <DEDUP_REMOVED lines=8> */
.L_x_198:
[----:B------:R-:W-:Y:S05]  /*3f00*/  BSYNC.RELIABLE B2 ;  /* 0x0000000000027941 */ /* 0x000fea0003800100 */
.L_x_197:
        /* <DEDUP_REMOVED lines=8> */
.L_x_200:
[----:B------:R-:W-:Y:S05]  /*3f90*/  BSYNC.RELIABLE B2 ;  /* 0x0000000000027941 */ /* 0x000fea0003800100 */
.L_x_199:
        /* <DEDUP_REMOVED lines=8> */
.L_x_202:
[----:B------:R-:W-:Y:S05]  /*4020*/  BSYNC.RELIABLE B2 ;  /* 0x0000000000027941 */ /* 0x000fea0003800100 */
.L_x_201:
        /* <DEDUP_REMOVED lines=8> */
.L_x_204:
[----:B------:R-:W-:Y:S05]  /*40b0*/  BSYNC.RELIABLE B2 ;  /* 0x0000000000027941 */ /* 0x000fea0003800100 */
.L_x_203:
        /* <DEDUP_REMOVED lines=8> */
.L_x_206:
[----:B------:R-:W-:Y:S05]  /*4140*/  BSYNC.RELIABLE B2 ;  /* 0x0000000000027941 */ /* 0x000fea0003800100 */
.L_x_205:
        /* <DEDUP_REMOVED lines=8> */
.L_x_208:
[----:B------:R-:W-:Y:S05]  /*41d0*/  BSYNC.RELIABLE B2 ;  /* 0x0000000000027941 */ /* 0x000fea0003800100 */
.L_x_207:
        /* <DEDUP_REMOVED lines=8> */
.L_x_210:
[----:B------:R-:W-:Y:S05]  /*4260*/  BSYNC.RELIABLE B2 ;  /* 0x0000000000027941 */ /* 0x000fea0003800100 */
.L_x_209:
        /* <DEDUP_REMOVED lines=8> */
.L_x_212:
[----:B------:R-:W-:Y:S05]  /*42f0*/  BSYNC.RELIABLE B2 ;  /* 0x0000000000027941 */ /* 0x000fea0003800100 */
.L_x_211:
        /* <DEDUP_REMOVED lines=8> */
.L_x_214:
[----:B------:R-:W-:Y:S05]  /*4380*/  BSYNC.RELIABLE B2 ;  /* 0x0000000000027941 */ /* 0x000fea0003800100 */
.L_x_213:
        /* <DEDUP_REMOVED lines=8> */
.L_x_216:
[----:B------:R-:W-:Y:S05]  /*4410*/  BSYNC.RELIABLE B2 ;  /* 0x0000000000027941 */ /* 0x000fea0003800100 */
.L_x_215:
        /* <DEDUP_REMOVED lines=8> */
.L_x_218:
[----:B------:R-:W-:Y:S05]  /*44a0*/  BSYNC.RELIABLE B2 ;  /* 0x0000000000027941 */ /* 0x000fea0003800100 */
.L_x_217:
        /* <DEDUP_REMOVED lines=8> */
.L_x_220:
[----:B------:R-:W-:Y:S05]  /*4530*/  BSYNC.RELIABLE B2 ;  /* 0x0000000000027941 */ /* 0x000fea0003800100 */
.L_x_219:
        /* <DEDUP_REMOVED lines=8> */
.L_x_222:
[----:B------:R-:W-:Y:S05]  /*45c0*/  BSYNC.RELIABLE B2 ;  /* 0x0000000000027941 */ /* 0x000fea0003800100 */
.L_x_221:
        /* <DEDUP_REMOVED lines=8> */
.L_x_224:
[----:B------:R-:W-:Y:S05]  /*4650*/  BSYNC.RELIABLE B2 ;  /* 0x0000000000027941 */ /* 0x000fea0003800100 */
.L_x_223:
        /* <DEDUP_REMOVED lines=8> */
.L_x_226:
[----:B------:R-:W-:Y:S05]  /*46e0*/  BSYNC.RELIABLE B2 ;  /* 0x0000000000027941 */ /* 0x000fea0003800100 */
.L_x_225:
        /* <DEDUP_REMOVED lines=8> */
.L_x_228:
[----:B------:R-:W-:Y:S05]  /*4770*/  BSYNC.RELIABLE B2 ;  /* 0x0000000000027941 */ /* 0x000fea0003800100 */
.L_x_227:
        /* <DEDUP_REMOVED lines=8> */
.L_x_230:
[----:B------:R-:W-:Y:S05]  /*4800*/  BSYNC.RELIABLE B2 ;  /* 0x0000000000027941 */ /* 0x000fea0003800100 */
.L_x_229:
        /* <DEDUP_REMOVED lines=8> */
.L_x_232:
[----:B------:R-:W-:Y:S05]  /*4890*/  BSYNC.RELIABLE B2 ;  /* 0x0000000000027941 */ /* 0x000fea0003800100 */
.L_x_231:
        /* <DEDUP_REMOVED lines=8> */
.L_x_234:
[----:B------:R-:W-:Y:S05]  /*4920*/  BSYNC.RELIABLE B2 ;  /* 0x0000000000027941 */ /* 0x000fea0003800100 */
.L_x_233:
        /* <DEDUP_REMOVED lines=8> */
.L_x_236:
[----:B------:R-:W-:Y:S05]  /*49b0*/  BSYNC.RELIABLE B2 ;  /* 0x0000000000027941 */ /* 0x000fea0003800100 */
.L_x_235:
        /* <DEDUP_REMOVED lines=8> */
.L_x_238:
[----:B------:R-:W-:Y:S05]  /*4a40*/  BSYNC.RELIABLE B2 ;  /* 0x0000000000027941 */ /* 0x000fea0003800100 */
.L_x_237:
        /* <DEDUP_REMOVED lines=8> */
.L_x_240:
[----:B------:R-:W-:Y:S05]  /*4ad0*/  BSYNC.RELIABLE B2 ;  /* 0x0000000000027941 */ /* 0x000fea0003800100 */
.L_x_239:
        /* <DEDUP_REMOVED lines=8> */
.L_x_242:
[----:B------:R-:W-:Y:S05]  /*4b60*/  BSYNC.RELIABLE B2 ;  /* 0x0000000000027941 */ /* 0x000fea0003800100 */
.L_x_241:
        /* <DEDUP_REMOVED lines=8> */
.L_x_244:
[----:B------:R-:W-:Y:S05]  /*4bf0*/  BSYNC.RELIABLE B2 ;  /* 0x0000000000027941 */ /* 0x000fea0003800100 */
.L_x_243:
        /* <DEDUP_REMOVED lines=8> */
.L_x_246:
[----:B------:R-:W-:Y:S05]  /*4c80*/  BSYNC.RELIABLE B2 ;  /* 0x0000000000027941 */ /* 0x000fea0003800100 */
.L_x_245:
        /* <DEDUP_REMOVED lines=8> */
.L_x_248:
[----:B------:R-:W-:Y:S05]  /*4d10*/  BSYNC.RELIABLE B2 ;  /* 0x0000000000027941 */ /* 0x000fea0003800100 */
.L_x_247:
        /* <DEDUP_REMOVED lines=8> */
.L_x_250:
[----:B------:R-:W-:Y:S05]  /*4da0*/  BSYNC.RELIABLE B2 ;  /* 0x0000000000027941 */ /* 0x000fea0003800100 */
.L_x_249:
        /* <DEDUP_REMOVED lines=8> */
.L_x_252:
[----:B------:R-:W-:Y:S05]  /*4e30*/  BSYNC.RELIABLE B2 ;  /* 0x0000000000027941 */ /* 0x000fea0003800100 */
.L_x_251:
        /* <DEDUP_REMOVED lines=8> */
.L_x_254:
[----:B------:R-:W-:Y:S05]  /*4ec0*/  BSYNC.RELIABLE B2 ;  /* 0x0000000000027941 */ /* 0x000fea0003800100 */
.L_x_253:
        /* <DEDUP_REMOVED lines=8> */
.L_x_256:
[----:B------:R-:W-:Y:S05]  /*4f50*/  BSYNC.RELIABLE B2 ;  /* 0x0000000000027941 */ /* 0x000fea0003800100 */
.L_x_255:
[----:B------:R-:W-:-:S13]  /*4f60*/  LOP3.LUT P0, RZ, R33, 0x40000000, RZ, 0xc0, !PT ;  /* 0x4000000021ff7812 */ /* 0x000fda000780c0ff */
[----:B------:R-:W-:Y:S05]  /*4f70*/  @!P0 BRA `(.L_x_257) ;  /* 0x0000000000108947 */ /* 0x000fea0003800000 */
[----:B------:R-:W-:Y:S01]  /*4f80*/  ISETP.NE.AND P0, PT, R29, RZ, PT ;  /* 0x000000ff1d00720c */ /* 0x000fe20003f05270 */
[----:B------:R-:W-:-:S12]  /*4f90*/  IMAD.MOV.U32 R28, RZ, RZ, 0x3e ;  /* 0x0000003eff1c7424 */ /* 0x000fd800078e00ff */
[----:B------:R-:W-:Y:S05]  /*4fa0*/  @!P0 BRA `(.L_x_134) ;  /* 0x0000000000248947 */ /* 0x000fea0003800000 */
[----:B------:R-:W-:-:S07]  /*4fb0*/  VIADD R29, R29, 0xffffffff ;  /* 0xffffffff1d1d7836 */ /* 0x000fce0000000000 */
.L_x_257:
[----:B------:R-:W-:Y:S02]  /*4fc0*/  SHF.R.U32.HI R28, RZ, 0x1f, R33 ;  /* 0x0000001fff1c7819 */ /* 0x000fe40000011621 */
[----:B------:R-:W-:Y:S02]  /*4fd0*/  ISETP.NE.AND P3, PT, R29, RZ, PT ;  /* 0x000000ff1d00720c */ /* 0x000fe40003f65270 */
[----:B------:R-:W-:-:S04]  /*4fe0*/  LOP3.LUT R28, R28, 0x1, RZ, 0xc0, !PT ;  /* 0x000000011c1c7812 */ /* 0x000fc800078ec0ff */
[----:B------:R-:W-:Y:S01]  /*4ff0*/  ISETP.NE.U32.AND P0, PT, R28, 0x1, PT ;  /* 0x000000011c00780c */ /* 0x000fe20003f05070 */
[----:B------:R-:W-:-:S03]  /*5000*/  IMAD.MOV.U32 R28, RZ, RZ, -0x1 ;  /* 0xffffffffff1c7424 */ /* 0x000fc600078e00ff */
[----:B------:R-:W-:Y:S02]  /*5010*/  ISETP.NE.U32.AND.EX P0, PT, RZ, RZ, PT, P0 ;  /* 0x000000ffff00720c */ /* 0x000fe40003f05100 */
[----:B------:R-:W-:-:S04]  /*5020*/  SEL R28, R28, 0x3f, P3 ;  /* 0x0000003f1c1c7807 */ /* 0x000fc80001800000 */
[----:B------:R-:W-:-:S07]  /*5030*/  SEL R28, R28, 0xffffffff, !P0 ;  /* 0xffffffff1c1c7807 */ /* 0x000fce0004000000 */
.L_x_134:
[----:B------:R-:W-:Y:S05]  /*5040*/  BSYNC.RECONVERGENT B1 ;  /* 0x0000000000017941 */ /* 0x000fea0003800200 */
.L_x_131:
[----:B------:R-:W-:Y:S01]  /*5050*/  IMAD.MOV R29, RZ, RZ, -R34 ;  /* 0x000000ffff1d7224 */ /* 0x000fe200078e0a22 */
[----:B------:R-:W-:Y:S01]  /*5060*/  LOP3.LUT R34, R34, 0x3f, RZ, 0xc0, !PT ;  /* 0x0000003f22227812 */ /* 0x000fe200078ec0ff */
[----:B------:R-:W-:Y:S02]  /*5070*/  IMAD.MOV.U32 R33, RZ, RZ, -0x2 ;  /* 0xfffffffeff217424 */ /* 0x000fe400078e00ff */
[----:B------:R-:W-:Y:S01]  /*5080*/  IMAD.MOV.U32 R38, RZ, RZ, -0x1 ;  /* 0xffffffffff267424 */ /* 0x000fe200078e00ff */
[----:B------:R-:W-:Y:S01]  /*5090*/  LOP3.LUT R29, R29, 0x3f, RZ, 0xc0, !PT ;  /* 0x0000003f1d1d7812 */ /* 0x000fe200078ec0ff */
[----:B------:R-:W-:Y:S01]  /*50a0*/  IMAD.MOV.U32 R37, RZ, RZ, 0x1 ;  /* 0x00000001ff257424 */ /* 0x000fe200078e00ff */
[CC--:B------:R-:W-:Y:S01]  /*50b0*/  SHF.L.U64.HI R36, R33.reuse, R34.reuse, 0xffffffff ;  /* 0xffffffff21247419 */ /* 0x0c0fe20000010222 */
[----:B------:R-:W-:Y:S01]  /*50c0*/  VIADD R32, R32, 0x1 ;  /* 0x0000000120207836 */ /* 0x000fe20000000000 */
[C---:B------:R-:W-:Y:S02]  /*50d0*/  SHF.L.U32 R34, R33.reuse, R34, RZ ;  /* 0x0000002221227219 */ /* 0x040fe400000006ff */
[----:B------:R-:W-:-:S02]  /*50e0*/  SHF.R.U64 R33, R33, R29, 0xffffffff ;  /* 0xffffffff21217419 */ /* 0x000fc4000000121d */
[----:B------:R-:W-:Y:S02]  /*50f0*/  SHF.R.U32.HI R35, RZ, R29, R38 ;  /* 0x0000001dff237219 */ /* 0x000fe40000011626 */
[C---:B------:R-:W-:Y:S02]  /*5100*/  SHF.L.U64.HI R29, R37.reuse, R28, RZ ;  /* 0x0000001c251d7219 */ /* 0x040fe400000102ff */
[----:B------:R-:W-:Y:S02]  /*5110*/  LOP3.LUT R33, R2, R34, R33, 0xe0, !PT ;  /* 0x0000002202217212 */ /* 0x000fe400078ee021 */
[----:B------:R-:W-:Y:S02]  /*5120*/  SHF.L.U32 R28, R37, R28, RZ ;  /* 0x0000001c251c7219 */ /* 0x000fe400000006ff */
[----:B------:R-:W-:Y:S02]  /*5130*/  LOP3.LUT R34, R3, R36, R35, 0xe0, !PT ;  /* 0x0000002403227212 */ /* 0x000fe400078ee023 */
[----:B------:R-:W-:-:S02]  /*5140*/  LOP3.LUT R2, R28, R33, RZ, 0xfc, !PT ;  /* 0x000000211c027212 */ /* 0x000fc400078efcff */
[----:B------:R-:W-:Y:S02]  /*5150*/  LOP3.LUT R3, R29, R34, RZ, 0xfc, !PT ;  /* 0x000000221d037212 */ /* 0x000fe400078efcff */
[----:B------:R-:W-:-:S03]  /*5160*/  ISETP.NE.AND P0, PT, R32, UR12, PT ;  /* 0x0000000c20007c0c */ /* 0x000fc6000bf05270 */
[----:B------:R0:W-:Y:S10]  /*5170*/  STG.E.64 desc[UR6][R4.64], R2 ;  /* 0x0000000204007986 */ /* 0x0001f4000c101b06 */
[----:B------:R-:W-:Y:S05]  /*5180*/  @P0 BRA `(.L_x_258) ;  /* 0xffffffb000a40947 */ /* 0x000fea000383ffff */
[----:B------:R-:W-:Y:S05]  /*5190*/  BRA `(.L_x_2) ;  /* 0x0000006c00287947 */ /* 0x000fea0003800000 */
.L_x_3:
[----:B------:R-:W0:Y:S01]  /*51a0*/  LDCU.64 UR4, c[0x0][0x388] ;  /* 0x00007100ff0477ac */ /* 0x000e220008000a00 */
[----:B-----5:R-:W-:Y:S02]  /*51b0*/  IMAD.MOV.U32 R24, RZ, RZ, R11 ;  /* 0x000000ffff187224 */ /* 0x020fe400078e000b */
[----:B------:R-:W-:Y:S01]  /*51c0*/  IMAD.MOV.U32 R26, RZ, RZ, RZ ;  /* 0x000000ffff1a7224 */ /* 0x000fe200078e00ff */
[----:B0-----:R-:W-:-:S04]  /*51d0*/  IADD3 R20, P0, PT, R5, UR4, RZ ;  /* 0x0000000405147c10 */ /* 0x001fc8000ff1e0ff */
[----:B------:R-:W-:-:S09]  /*51e0*/  LEA.HI.X.SX32 R22, R5, UR5, 0x1, P0 ;  /* 0x0000000505167c11 */ /* 0x000fd200080f0eff */
.L_x_561:
[----:B0-----:R-:W0:Y:S01]  /*51f0*/  LDCU UR4, c[0x3][0x58] ;  /* 0x00c00b00ff0477ac */ /* 0x001e220008000800 */
[----:B--2---:R-:W-:Y:S01]  /*5200*/  SHF.R.U32.HI R2, RZ, 0x2, R13 ;  /* 0x00000002ff027819 */ /* 0x004fe2000001160d */
[----:B------:R-:W-:Y:S01]  /*5210*/  IMAD.SHL.U32 R11, R9, 0x10, RZ ;  /* 0x00000010090b7824 */ /* 0x000fe200078e00ff */
[----:B-1----:R-:W1:Y:S02]  /*5220*/  LDCU.64 UR14, c[0x0][0x380] ;  /* 0x00007000ff0e77ac */ /* 0x002e640008000a00 */
[----:B------:R-:W-:-:S05]  /*5230*/  LOP3.LUT R2, R2, R13, RZ, 0x3c, !PT ;  /* 0x0000000d02027212 */ /* 0x000fca00078e3cff */
[----:B------:R-:W-:-:S05]  /*5240*/  IMAD.SHL.U32 R4, R2, 0x2, RZ ;  /* 0x0000000202047824 */ /* 0x000fca00078e00ff */
[----:B------:R-:W-:Y:S02]  /*5250*/  LOP3.LUT R11, R9, R11, R4, 0x96, !PT ;  /* 0x0000000b090b7212 */ /* 0x000fe400078e9604 */
[----:B------:R-:W-:Y:S01]  /*5260*/  SHF.R.S32.HI R4, RZ, 0x1f, R0 ;  /* 0x0000001fff047819 */ /* 0x000fe20000011400 */
[----:B0-----:R-:W0:Y:S01]  /*5270*/  I2F.U32.RP R5, UR4 ;  /* 0x0000000400057d06 */ /* 0x001e220008209000 */
[----:B------:R-:W-:Y:S01]  /*5280*/  LOP3.LUT R11, R11, R2, RZ, 0x3c, !PT ;  /* 0x000000020b0b7212 */ /* 0x000fe200078e3cff */
[----:B------:R-:W-:Y:S01]  /*5290*/  IMAD.MOV.U32 R2, RZ, RZ, RZ ;  /* 0x000000ffff027224 */ /* 0x000fe200078e00ff */
[----:B------:R-:W-:Y:S02]  /*52a0*/  ISETP.NE.U32.AND P1, PT, RZ, UR4, PT ;  /* 0x00000004ff007c0c */ /* 0x000fe4000bf25070 */
[----:B------:R-:W-:-:S03]  /*52b0*/  IADD3 R29, PT, PT, R12, 0x587c5, R11 ;  /* 0x000587c50c1d7810 */ /* 0x000fc60007ffe00b */
[----:B0-----:R-:W0:Y:S02]  /*52c0*/  MUFU.RCP R5, R5 ;  /* 0x0000000500057308 */ /* 0x001e240000001000 */
[----:B0-----:R-:W-:-:S06]  /*52d0*/  VIADD R3, R5, 0xffffffe ;  /* 0x0ffffffe05037836 */ /* 0x001fcc0000000000 */
[----:B------:R-:W0:Y:S02]  /*52e0*/  F2I.FTZ.U32.TRUNC.NTZ R3, R3 ;  /* 0x0000000300037305 */ /* 0x000e24000021f000 */
[----:B0-----:R-:W-:-:S04]  /*52f0*/  IMAD.MOV R13, RZ, RZ, -R3 ;  /* 0x000000ffff0d7224 */ /* 0x001fc800078e0a03 */
[----:B------:R-:W-:-:S04]  /*5300*/  IMAD R13, R13, UR4, RZ ;  /* 0x000000040d0d7c24 */ /* 0x000fc8000f8e02ff */
[----:B------:R-:W-:-:S06]  /*5310*/  IMAD.HI.U32 R2, R3, R13, R2 ;  /* 0x0000000d03027227 */ /* 0x000fcc00078e0002 */
[----:B------:R-:W-:-:S04]  /*5320*/  IMAD.HI.U32 R2, R2, R29, RZ ;  /* 0x0000001d02027227 */ /* 0x000fc800078e00ff */
[----:B------:R-:W-:-:S04]  /*5330*/  IMAD.MOV R2, RZ, RZ, -R2 ;  /* 0x000000ffff027224 */ /* 0x000fc800078e0a02 */
[----:B------:R-:W-:-:S05]  /*5340*/  IMAD R29, R2, UR4, R29 ;  /* 0x00000004021d7c24 */ /* 0x000fca000f8e021d */
[----:B------:R-:W-:-:S13]  /*5350*/  ISETP.GE.U32.AND P0, PT, R29, UR4, PT ;  /* 0x000000041d007c0c */ /* 0x000fda000bf06070 */
[----:B------:R-:W-:-:S05]  /*5360*/  @P0 VIADD R29, R29, -UR4 ;  /* 0x800000041d1d0c36 */ /* 0x000fca0008000000 */
[----:B------:R-:W-:-:S13]  /*5370*/  ISETP.GE.U32.AND P0, PT, R29, UR4, PT ;  /* 0x000000041d007c0c */ /* 0x000fda000bf06070 */
[----:B------:R-:W-:Y:S01]  /*5380*/  @P0 VIADD R29, R29, -UR4 ;  /* 0x800000041d1d0c36 */ /* 0x000fe20008000000 */
[----:B------:R-:W-:Y:S01]  /*5390*/  @!P1 LOP3.LUT R29, RZ, UR4, RZ, 0x33, !PT ;  /* 0x00000004ff1d9c12 */ /* 0x000fe2000f8e33ff */
[----:B------:R-:W0:Y:S03]  /*53a0*/  LDCU UR4, c[0x3][0x4c] ;  /* 0x00c00980ff0477ac */ /* 0x000e260008000800 */
[----:B------:R-:W-:-:S04]  /*53b0*/  IADD3 R2, P0, PT, R0, R29, RZ ;  /* 0x0000001d00027210 */ /* 0x000fc80007f1e0ff */
[----:B------:R-:W-:Y:S02]  /*53c0*/  LEA.HI.X.SX32 R3, R29, R4, 0x1, P0 ;  /* 0x000000041d037211 */ /* 0x000fe400000f0eff */
[----:B-1----:R-:W-:-:S04]  /*53d0*/  LEA R4, P0, R2, UR14, 0x3 ;  /* 0x0000000e02047c11 */ /* 0x002fc8000f8018ff */
[----:B------:R-:W-:-:S06]  /*53e0*/  LEA.HI.X R5, R2, UR15, R3, 0x3, P0 ;  /* 0x0000000f02057c11 */ /* 0x000fcc00080f1c03 */
[----:B------:R-:W2:Y:S01]  /*53f0*/  LDG.E.64 R4, desc[UR6][R4.64] ;  /* 0x0000000604047981 */ /* 0x000ea2000c1e1b00 */
[----:B0-----:R-:W0:Y:S01]  /*5400*/  I2F.U32.RP R28, UR4 ;  /* 0x00000004001c7d06 */ /* 0x001e220008209000 */
[----:B------:R-:W-:Y:S01]  /*5410*/  SHF.R.U32.HI R13, RZ, 0x2, R10 ;  /* 0x00000002ff0d7819 */ /* 0x000fe2000001160a */
[----:B------:R-:W-:Y:S01]  /*5420*/  IMAD.SHL.U32 R2, R11, 0x10, RZ ;  /* 0x000000100b027824 */ /* 0x000fe200078e00ff */
[----:B------:R-:W-:Y:S01]  /*5430*/  ISETP.NE.U32.AND P1, PT, RZ, UR4, PT ;  /* 0x00000004ff007c0c */ /* 0x000fe2000bf25070 */
[----:B------:R-:W-:Y:S01]  /*5440*/  BSSY.RECONVERGENT B1, `(.L_x_259) ;  /* 0x0000257000017945 */ /* 0x000fe20003800200 */
[----:B------:R-:W-:-:S03]  /*5450*/  LOP3.LUT R13, R13, R10, RZ, 0x3c, !PT ;  /* 0x0000000a0d0d7212 */ /* 0x000fc600078e3cff */
[----:B------:R-:W-:Y:S02]  /*5460*/  BSSY.RELIABLE B2, `(.L_x_260) ;  /* 0x0000021000027945 */ /* 0x000fe40003800100 */
[C---:B------:R-:W-:Y:S01]  /*5470*/  IMAD.SHL.U32 R10, R13.reuse, 0x2, RZ ;  /* 0x000000020d0a7824 */ /* 0x040fe200078e00ff */
[----:B0-----:R-:W0:Y:S04]  /*5480*/  MUFU.RCP R28, R28 ;  /* 0x0000001c001c7308 */ /* 0x001e280000001000 */
[----:B------:R-:W-:Y:S01]  /*5490*/  LOP3.LUT R2, R13, R10, R2, 0x96, !PT ;  /* 0x0000000a0d027212 */ /* 0x000fe200078e9602 */
[----:B------:R-:W-:Y:S02]  /*54a0*/  IMAD.MOV.U32 R13, RZ, RZ, R8 ;  /* 0x000000ffff0d7224 */ /* 0x000fe400078e0008 */
[----:B------:R-:W-:Y:S01]  /*54b0*/  IMAD.MOV.U32 R10, RZ, RZ, R9 ;  /* 0x000000ffff0a7224 */ /* 0x000fe200078e0009 */
[----:B------:R-:W-:Y:S01]  /*54c0*/  LOP3.LUT R8, R2, R11, RZ, 0x3c, !PT ;  /* 0x0000000b02087212 */ /* 0x000fe200078e3cff */
[----:B------:R-:W-:-:S02]  /*54d0*/  IMAD.MOV.U32 R2, RZ, RZ, RZ ;  /* 0x000000ffff027224 */ /* 0x000fc400078e00ff */
[----:B0-----:R-:W-:-:S06]  /*54e0*/  VIADD R3, R28, 0xffffffe ;  /* 0x0ffffffe1c037836 */ /* 0x001fcc0000000000 */
[----:B------:R-:W0:Y:S02]  /*54f0*/  F2I.FTZ.U32.TRUNC.NTZ R3, R3 ;  /* 0x0000000300037305 */ /* 0x000e24000021f000 */
[----:B0-----:R-:W-:-:S04]  /*5500*/  IMAD.MOV R31, RZ, RZ, -R3 ;  /* 0x000000ffff1f7224 */ /* 0x001fc800078e0a03 */
[----:B------:R-:W-:-:S04]  /*5510*/  IMAD R31, R31, UR4, RZ ;  /* 0x000000041f1f7c24 */ /* 0x000fc8000f8e02ff */
[----:B------:R-:W-:Y:S01]  /*5520*/  IMAD.HI.U32 R3, R3, R31, R2 ;  /* 0x0000001f03037227 */ /* 0x000fe200078e0002 */
        /* <DEDUP_REMOVED lines=8> */
[----:B------:R-:W-:Y:S02]  /*55b0*/  @!P1 LOP3.LUT R2, RZ, UR4, RZ, 0x33, !PT ;  /* 0x00000004ff029c12 */ /* 0x000fe4000f8e33ff */
[----:B--2---:R-:W-:Y:S02]  /*55c0*/  LOP3.LUT R3, R4, 0x1, RZ, 0xc0, !PT ;  /* 0x0000000104037812 */ /* 0x004fe400078ec0ff */
[----:B------:R-:W-:Y:S02]  /*55d0*/  LOP3.LUT R31, R25, R4, RZ, 0x3c, !PT ;  /* 0x00000004191f7212 */ /* 0x000fe400078e3cff */
[----:B------:R-:W-:Y:S02]  /*55e0*/  ISETP.NE.U32.AND P0, PT, R3, 0x1, PT ;  /* 0x000000010300780c */ /* 0x000fe40003f05070 */
[----:B------:R-:W-:Y:S02]  /*55f0*/  LOP3.LUT R30, R27, R5, RZ, 0x3c, !PT ;  /* 0x000000051b1e7212 */ /* 0x000fe400078e3cff */
[----:B------:R-:W-:-:S13]  /*5600*/  ISETP.NE.U32.AND.EX P0, PT, RZ, RZ, PT, P0 ;  /* 0x000000ffff00720c */ /* 0x000fda0003f05100 */
[----:B------:R-:W-:Y:S05]  /*5610*/  @P0 BRA `(.L_x_261) ;  /* 0x0000000000140947 */ /* 0x000fea0003800000 */
[----:B------:R-:W-:Y:S01]  /*5620*/  ISETP.NE.AND P0, PT, R2, RZ, PT ;  /* 0x000000ff0200720c */ /* 0x000fe20003f05270 */
[----:B------:R-:W-:-:S12]  /*5630*/  IMAD.MOV.U32 R28, RZ, RZ, RZ ;  /* 0x000000ffff1c7224 */ /* 0x000fd800078e00ff */
[----:B------:R-:W-:Y:S05]  /*5640*/  @!P0 BREAK.RELIABLE B2 ;  /* 0x0000000000028942 */ /* 0x000fea0003800100 */
[----:B------:R-:W-:Y:S05]  /*5650*/  @!P0 BRA `(.L_x_262) ;  /* 0x0000002000d48947 */ /* 0x000fea0003800000 */
[----:B------:R-:W-:-:S07]  /*5660*/  VIADD R2, R2, 0xffffffff ;  /* 0xffffffff02027836 */ /* 0x000fce0000000000 */
.L_x_261:
[----:B------:R-:W-:Y:S05]  /*5670*/  BSYNC.RELIABLE B2 ;  /* 0x0000000000027941 */ /* 0x000fea0003800100 */
.L_x_260:
        /* <DEDUP_REMOVED lines=8> */
.L_x_264:
[----:B------:R-:W-:Y:S05]  /*5700*/  BSYNC.RELIABLE B2 ;  /* 0x0000000000027941 */ /* 0x000fea0003800100 */
.L_x_263:
        /* <DEDUP_REMOVED lines=8> */
.L_x_266:
[----:B------:R-:W-:Y:S05]  /*5790*/  BSYNC.RELIABLE B2 ;  /* 0x0000000000027941 */ /* 0x000fea0003800100 */
.L_x_265:
        /* <DEDUP_REMOVED lines=8> */
.L_x_268:
[----:B------:R-:W-:Y:S05]  /*5820*/  BSYNC.RELIABLE B2 ;  /* 0x0000000000027941 */ /* 0x000fea0003800100 */
.L_x_267:
        /* <DEDUP_REMOVED lines=8> */
.L_x_270:
[----:B------:R-:W-:Y:S05]  /*58b0*/  BSYNC.RELIABLE B2 ;  /* 0x0000000000027941 */ /* 0x000fea0003800100 */
.L_x_269:
        /* <DEDUP_REMOVED lines=8> */
.L_x_272:
[----:B------:R-:W-:Y:S05]  /*5940*/  BSYNC.RELIABLE B2 ;  /* 0x0000000000027941 */ /* 0x000fea0003800100 */
.L_x_271:
        /* <DEDUP_REMOVED lines=8> */
.L_x_274:
[----:B------:R-:W-:Y:S05]  /*59d0*/  BSYNC.RELIABLE B2 ;  /* 0x0000000000027941 */ /* 0x000fea0003800100 */
.L_x_273:
        /* <DEDUP_REMOVED lines=8> */
.L_x_276:
[----:B------:R-:W-:Y:S05]  /*5a60*/  BSYNC.RELIABLE B2 ;  /* 0x0000000000027941 */ /* 0x000fea0003800100 */
.L_x_275:
        /* <DEDUP_REMOVED lines=8> */
.L_x_278:
[----:B------:R-:W-:Y:S05]  /*5af0*/  BSYNC.RELIABLE B2 ;  /* 0x0000000000027941 */ /* 0x000fea0003800100 */
.L_x_277:
        /* <DEDUP_REMOVED lines=8> */
.L_x_280:
[----:B------:R-:W-:Y:S05]  /*5b80*/  BSYNC.RELIABLE B2 ;  /* 0x0000000000027941 */ /* 0x000fea0003800100 */
.L_x_279:
        /* <DEDUP_REMOVED lines=8> */
.L_x_282:
[----:B------:R-:W-:Y:S05]  /*5c10*/  BSYNC.RELIABLE B2 ;  /* 0x0000000000027941 */ /* 0x000fea0003800100 */
.L_x_281:
        /* <DEDUP_REMOVED lines=8> */
.L_x_284:
[----:B------:R-:W-:Y:S05]  /*5ca0*/  BSYNC.RELIABLE B2 ;  /* 0x0000000000027941 */ /* 0x000fea0003800100 */
.L_x_283:
        /* <DEDUP_REMOVED lines=8> */
.L_x_286:
[----:B------:R-:W-:Y:S05]  /*5d30*/  BSYNC.RELIABLE B2 ;  /* 0x0000000000027941 */ /* 0x000fea0003800100 */
.L_x_285:
        /* <DEDUP_REMOVED lines=8> */
.L_x_288:
[----:B------:R-:W-:Y:S05]  /*5dc0*/  BSYNC.RELIABLE B2 ;  /* 0x0000000000027941 */ /* 0x000fea0003800100 */
.L_x_287:
        /* <DEDUP_REMOVED lines=8> */
.L_x_290:
[----:B------:R-:W-:Y:S05]  /*5e50*/  BSYNC.RELIABLE B2 ;  /* 0x0000000000027941 */ /* 0x000fea0003800100 */
.L_x_289:
        /* <DEDUP_REMOVED lines=8> */
.L_x_292:
[----:B------:R-:W-:Y:S05]  /*5ee0*/  BSYNC.RELIABLE B2 ;  /* 0x0000000000027941 */ /* 0x000fea0003800100 */
.L_x_291:
        /* <DEDUP_REMOVED lines=8> */
.L_x_294:
[----:B------:R-:W-:Y:S05]  /*5f70*/  BSYNC.RELIABLE B2 ;  /* 0x0000000000027941 */ /* 0x000fea0003800100 */
.L_x_293:
        /* <DEDUP_REMOVED lines=8> */
.L_x_296:
[----:B------:R-:W-:Y:S05]  /*6000*/  BSYNC.RELIABLE B2 ;  /* 0x0000000000027941 */ /* 0x000fea0003800100 */
.L_x_295:
        /* <DEDUP_REMOVED lines=8> */
.L_x_298:
[----:B------:R-:W-:Y:S05]  /*6090*/  BSYNC.RELIABLE B2 ;  /* 0x0000000000027941 */ /* 0x000fea0003800100 */
.L_x_297:
        /* <DEDUP_REMOVED lines=8> */
.L_x_300:
[----:B------:R-:W-:Y:S05]  /*6120*/  BSYNC.RELIABLE B2 ;  /* 0x0000000000027941 */ /* 0x000fea0003800100 */
.L_x_299:
        /* <DEDUP_REMOVED lines=8> */
.L_x_302:
[----:B------:R-:W-:Y:S05]  /*61b0*/  BSYNC.RELIABLE B2 ;  /* 0x0000000000027941 */ /* 0x000fea0003800100 */
.L_x_301:
        /* <DEDUP_REMOVED lines=8> */
.L_x_304:
[----:B------:R-:W-:Y:S05]  /*6240*/  BSYNC.RELIABLE B2 ;  /* 0x0000000000027941 */ /* 0x000fea0003800100 */
.L_x_303:
        /* <DEDUP_REMOVED lines=8> */
.L_x_306:
[----:B------:R-:W-:Y:S05]  /*62d0*/  BSYNC.RELIABLE B2 ;  /* 0x0000000000027941 */ /* 0x000fea0003800100 */
.L_x_305:
        /* <DEDUP_REMOVED lines=8> */
.L_x_308:
[----:B------:R-:W-:Y:S05]  /*6360*/  BSYNC.RELIABLE B2 ;  /* 0x0000000000027941 */ /* 0x000fea0003800100 */
.L_x_307:
        /* <DEDUP_REMOVED lines=8> */
.L_x_310:
[----:B------:R-:W-:Y:S05]  /*63f0*/  BSYNC.RELIABLE B2 ;  /* 0x0000000000027941 */ /* 0x000fea0003800100 */
.L_x_309:
        /* <DEDUP_REMOVED lines=8> */
.L_x_312:
[----:B------:R-:W-:Y:S05]  /*6480*/  BSYNC.RELIABLE B2 ;  /* 0x0000000000027941 */ /* 0x000fea0003800100 */
.L_x_311:
        /* <DEDUP_REMOVED lines=8> */
.L_x_314:
[----:B------:R-:W-:Y:S05]  /*6510*/  BSYNC.RELIABLE B2 ;  /* 0x0000000000027941 */ /* 0x000fea0003800100 */
.L_x_313:
        /* <DEDUP_REMOVED lines=8> */
.L_x_316:
[----:B------:R-:W-:Y:S05]  /*65a0*/  BSYNC.RELIABLE B2 ;  /* 0x0000000000027941 */ /* 0x000fea0003800100 */
.L_x_315:
        /* <DEDUP_REMOVED lines=8> */
.L_x_318:
[----:B------:R-:W-:Y:S05]  /*6630*/  BSYNC.RELIABLE B2 ;  /* 0x0000000000027941 */ /* 0x000fea0003800100 */
.L_x_317:
        /* <DEDUP_REMOVED lines=8> */
.L_x_320:
[----:B------:R-:W-:Y:S05]  /*66c0*/  BSYNC.RELIABLE B2 ;  /* 0x0000000000027941 */ /* 0x000fea0003800100 */
.L_x_319:
        /* <DEDUP_REMOVED lines=8> */
.L_x_322:
[----:B------:R-:W-:Y:S05]  /*6750*/  BSYNC.RELIABLE B2 ;  /* 0x0000000000027941 */ /* 0x000fea0003800100 */
.L_x_321:
        /* <DEDUP_REMOVED lines=8> */
.L_x_324:
[----:B------:R-:W-:Y:S05]  /*67e0*/  BSYNC.RELIABLE B2 ;  /* 0x0000000000027941 */ /* 0x000fea0003800100 */
.L_x_323:
        /* <DEDUP_REMOVED lines=8> */
.L_x_326:
[----:B------:R-:W-:Y:S05]  /*6870*/  BSYNC.RELIABLE B2 ;  /* 0x0000000000027941 */ /* 0x000fea0003800100 */
.L_x_325:
        /* <DEDUP_REMOVED lines=8> */
.L_x_328:
[----:B------:R-:W-:Y:S05]  /*6900*/  BSYNC.RELIABLE B2 ;  /* 0x0000000000027941 */ /* 0x000fea0003800100 */
.L_x_327:
        /* <DEDUP_REMOVED lines=8> */
.L_x_330:
[----:B------:R-:W-:Y:S05]  /*6990*/  BSYNC.RELIABLE B2 ;  /* 0x0000000000027941 */ /* 0x000fea0003800100 */
.L_x_329:
        /* <DEDUP_REMOVED lines=8> */
.L_x_332:
[----:B------:R-:W-:Y:S05]  /*6a20*/  BSYNC.RELIABLE B2 ;  /* 0x0000000000027941 */ /* 0x000fea0003800100 */
.L_x_331:
        /* <DEDUP_REMOVED lines=8> */
.L_x_334:
[----:B------:R-:W-:Y:S05]  /*6ab0*/  BSYNC.RELIABLE B2 ;  /* 0x0000000000027941 */ /* 0x000fea0003800100 */
.L_x_333:
        /* <DEDUP_REMOVED lines=8> */
.L_x_336:
[----:B------:R-:W-:Y:S05]  /*6b40*/  BSYNC.RELIABLE B2 ;  /* 0x0000000000027941 */ /* 0x000fea0003800100 */
.L_x_335:
        /* <DEDUP_REMOVED lines=8> */
.L_x_338:
[----:B------:R-:W-:Y:S05]  /*6bd0*/  BSYNC.RELIABLE B2 ;  /* 0x0000000000027941 */ /* 0x000fea0003800100 */
.L_x_337:
        /* <DEDUP_REMOVED lines=8> */
.L_x_340:
[----:B------:R-:W-:Y:S05]  /*6c60*/  BSYNC.RELIABLE B2 ;  /* 0x0000000000027941 */ /* 0x000fea0003800100 */
.L_x_339:
        /* <DEDUP_REMOVED lines=8> */
.L_x_342:
[----:B------:R-:W-:Y:S05]  /*6cf0*/  BSYNC.RELIABLE B2 ;  /* 0x0000000000027941 */ /* 0x000fea0003800100 */
.L_x_341:
        /* <DEDUP_REMOVED lines=8> */
.L_x_344:
[----:B------:R-:W-:Y:S05]  /*6d80*/  BSYNC.RELIABLE B2 ;  /* 0x0000000000027941 */ /* 0x000fea0003800100 */
.L_x_343:
        /* <DEDUP_REMOVED lines=8> */
.L_x_346:
[----:B------:R-:W-:Y:S05]  /*6e10*/  BSYNC.RELIABLE B2 ;  /* 0x0000000000027941 */ /* 0x000fea0003800100 */
.L_x_345:
        /* <DEDUP_REMOVED lines=8> */
.L_x_348:
[----:B------:R-:W-:Y:S05]  /*6ea0*/  BSYNC.RELIABLE B2 ;  /* 0x0000000000027941 */ /* 0x000fea0003800100 */
.L_x_347:
        /* <DEDUP_REMOVED lines=8> */
.L_x_350:
[----:B------:R-:W-:Y:S05]  /*6f30*/  BSYNC.RELIABLE B2 ;  /* 0x0000000000027941 */ /* 0x000fea0003800100 */
.L_x_349:
        /* <DEDUP_REMOVED lines=8> */
.L_x_352:
[----:B------:R-:W-:Y:S05]  /*6fc0*/  BSYNC.RELIABLE B2 ;  /* 0x0000000000027941 */ /* 0x000fea0003800100 */
.L_x_351:
        /* <DEDUP_REMOVED lines=8> */
.L_x_354:
[----:B------:R-:W-:Y:S05]  /*7050*/  BSYNC.RELIABLE B2 ;  /* 0x0000000000027941 */ /* 0x000fea0003800100 */
.L_x_353:
        /* <DEDUP_REMOVED lines=8> */
.L_x_356:
[----:B------:R-:W-:Y:S05]  /*70e0*/  BSYNC.RELIABLE B2 ;  /* 0x0000000000027941 */ /* 0x000fea0003800100 */
.L_x_355:
        /* <DEDUP_REMOVED lines=8> */
.L_x_358:
[----:B------:R-:W-:Y:S05]  /*7170*/  BSYNC.RELIABLE B2 ;  /* 0x0000000000027941 */ /* 0x000fea0003800100 */
.L_x_357:
        /* <DEDUP_REMOVED lines=8> */
.L_x_360:
[----:B------:R-:W-:Y:S05]  /*7200*/  BSYNC.RELIABLE B2 ;  /* 0x0000000000027941 */ /* 0x000fea0003800100 */
.L_x_359:
        /* <DEDUP_REMOVED lines=8> */
.L_x_362:
[----:B------:R-:W-:Y:S05]  /*7290*/  BSYNC.RELIABLE B2 ;  /* 0x0000000000027941 */ /* 0x000fea0003800100 */
.L_x_361:
        /* <DEDUP_REMOVED lines=8> */
.L_x_364:
[----:B------:R-:W-:Y:S05]  /*7320*/  BSYNC.RELIABLE B2 ;  /* 0x0000000000027941 */ /* 0x000fea0003800100 */
.L_x_363:
        /* <DEDUP_REMOVED lines=8> */
.L_x_366:
[----:B------:R-:W-:Y:S05]  /*73b0*/  BSYNC.RELIABLE B2 ;  /* 0x0000000000027941 */ /* 0x000fea0003800100 */
.L_x_365:
        /* <DEDUP_REMOVED lines=8> */
.L_x_368:
[----:B------:R-:W-:Y:S05]  /*7440*/  BSYNC.RELIABLE B2 ;  /* 0x0000000000027941 */ /* 0x000fea0003800100 */
.L_x_367:
        /* <DEDUP_REMOVED lines=8> */
.L_x_370:
[----:B------:R-:W-:Y:S05]  /*74d0*/  BSYNC.RELIABLE B2 ;  /* 0x0000000000027941 */ /* 0x000fea0003800100 */
.L_x_369:
        /* <DEDUP_REMOVED lines=8> */
.L_x_372:
[----:B------:R-:W-:Y:S05]  /*7560*/  BSYNC.RELIABLE B2 ;  /* 0x0000000000027941 */ /* 0x000fea0003800100 */
.L_x_371:
        /* <DEDUP_REMOVED lines=8> */
.L_x_374:
[----:B------:R-:W-:Y:S05]  /*75f0*/  BSYNC.RELIABLE B2 ;  /* 0x0000000000027941 */ /* 0x000fea0003800100 */
.L_x_373:
        /* <DEDUP_REMOVED lines=8> */
.L_x_376:
[----:B------:R-:W-:Y:S05]  /*7680*/  BSYNC.RELIABLE B2 ;  /* 0x0000000000027941 */ /* 0x000fea0003800100 */
.L_x_375:
        /* <DEDUP_REMOVED lines=8> */
.L_x_378:
[----:B------:R-:W-:Y:S05]  /*7710*/  BSYNC.RELIABLE B2 ;  /* 0x0000000000027941 */ /* 0x000fea0003800100 */
.L_x_377:
        /* <DEDUP_REMOVED lines=8> */
.L_x_380:
[----:B------:R-:W-:Y:S05]  /*77a0*/  BSYNC.RELIABLE B2 ;  /* 0x0000000000027941 */ /* 0x000fea0003800100 */
.L_x_379:
        /* <DEDUP_REMOVED lines=8> */
.L_x_382:
[----:B------:R-:W-:Y:S05]  /*7830*/  BSYNC.RELIABLE B2 ;  /* 0x0000000000027941 */ /* 0x000fea0003800100 */
.L_x_381:
        /* <DEDUP_REMOVED lines=8> */
.L_x_384:
[----:B------:R-:W-:Y:S05]  /*78c0*/  BSYNC.RELIABLE B2 ;  /* 0x0000000000027941 */ /* 0x000fea0003800100 */
.L_x_383:
[----:B------:R-:W-:-:S13]  /*78d0*/  LOP3.LUT P0, RZ, R5, 0x40000000, RZ, 0xc0, !PT ;  /* 0x4000000005ff7812 */ /* 0x000fda000780c0ff */
[----:B------:R-:W-:Y:S05]  /*78e0*/  @!P0 BRA `(.L_x_385) ;  /* 0x0000000000108947 */ /* 0x000fea0003800000 */
[----:B------:R-:W-:Y:S01]  /*78f0*/  ISETP.NE.AND P0, PT, R2, RZ, PT ;  /* 0x000000ff0200720c */ /* 0x000fe20003f05270 */
[----:B------:R-:W-:-:S12]  /*7900*/  IMAD.MOV.U32 R28, RZ, RZ, 0x3e ;  /* 0x0000003eff1c7424 */ /* 0x000fd800078e00ff */
[----:B------:R-:W-:Y:S05]  /*7910*/  @!P0 BRA `(.L_x_262) ;  /* 0x0000000000248947 */ /* 0x000fea0003800000 */
[----:B------:R-:W-:-:S07]  /*7920*/  VIADD R2, R2, 0xffffffff ;  /* 0xffffffff02027836 */ /* 0x000fce0000000000 */
.L_x_385:
        /* <DEDUP_REMOVED lines=8> */
.L_x_262:
[----:B------:R-:W-:Y:S05]  /*79b0*/  BSYNC.RECONVERGENT B1 ;  /* 0x0000000000017941 */ /* 0x000fea0003800200 */
.L_x_259:
[----:B------:R-:W0:Y:S01]  /*79c0*/  LDCU.64 UR4, c[0x3][0x48] ;  /* 0x00c00900ff0477ac */ /* 0x000e220008000a00 */
[----:B------:R-:W-:Y:S01]  /*79d0*/  SHF.R.U32.HI R9, RZ, 0x2, R24 ;  /* 0x00000002ff097819 */ /* 0x000fe20000011618 */
[----:B------:R-:W-:Y:S01]  /*79e0*/  VIADD R12, R12, 0x10974f ;  /* 0x0010974f0c0c7836 */ /* 0x000fe20000000000 */
[----:B------:R-:W-:Y:S04]  /*79f0*/  BSSY.RECONVERGENT B1, `(.L_x_386) ;  /* 0x0000257000017945 */ /* 0x000fe80003800200 */
[----:B------:R-:W-:Y:S01]  /*7a00*/  BSSY.RELIABLE B2, `(.L_x_387) ;  /* 0x0000022000027945 */ /* 0x000fe20003800100 */
[----:B------:R-:W-:Y:S01]  /*7a10*/  LOP3.LUT R9, R9, R24, RZ, 0x3c, !PT ;  /* 0x0000001809097212 */ /* 0x000fe200078e3cff */
[----:B------:R-:W-:-:S04]  /*7a20*/  IMAD.SHL.U32 R24, R8, 0x10, RZ ;  /* 0x0000001008187824 */ /* 0x000fc800078e00ff */
[----:B------:R-:W-:-:S05]  /*7a30*/  IMAD.SHL.U32 R2, R9, 0x2, RZ ;  /* 0x0000000209027824 */ /* 0x000fca00078e00ff */
[----:B------:R-:W-:Y:S01]  /*7a40*/  LOP3.LUT R9, R9, R2, R24, 0x96, !PT ;  /* 0x0000000209097212 */ /* 0x000fe200078e9618 */
[----:B------:R-:W-:Y:S01]  /*7a50*/  IMAD.MOV.U32 R2, RZ, RZ, RZ ;  /* 0x000000ffff027224 */ /* 0x000fe200078e00ff */
[----:B0-----:R-:W-:Y:S02]  /*7a60*/  UIADD3 UR4, UPT, UPT, UR4, -UR5, URZ ;  /* 0x8000000504047290 */ /* 0x001fe4000fffe0ff */
[----:B------:R-:W-:-:S04]  /*7a70*/  LOP3.LUT R9, R9, R8, RZ, 0x3c, !PT ;  /* 0x0000000809097212 */ /* 0x000fc800078e3cff */
[----:B------:R-:W-:Y:S01]  /*7a80*/  IMAD R33, RZ, RZ, -UR4 ;  /* 0x80000004ff217e24 */ /* 0x000fe2000f8e02ff */
[----:B------:R-:W-:Y:S02]  /*7a90*/  ISETP.NE.U32.AND P2, PT, RZ, UR4, PT ;  /* 0x00000004ff007c0c */ /* 0x000fe4000bf45070 */
[----:B------:R-:W0:Y:S08]  /*7aa0*/  I2F.U32.RP R32, UR4 ;  /* 0x0000000400207d06 */ /* 0x000e300008209000 */
[----:B0-----:R-:W0:Y:S02]  /*7ab0*/  MUFU.RCP R32, R32 ;  /* 0x0000002000207308 */ /* 0x001e240000001000 */
[----:B0-----:R-:W-:-:S06]  /*7ac0*/  VIADD R3, R32, 0xffffffe ;  /* 0x0ffffffe20037836 */ /* 0x001fcc0000000000 */
[----:B------:R-:W0:Y:S02]  /*7ad0*/  F2I.FTZ.U32.TRUNC.NTZ R3, R3 ;  /* 0x0000000300037305 */ /* 0x000e24000021f000 */
[----:B0-----:R-:W-:-:S04]  /*7ae0*/  IMAD R33, R33, R3, RZ ;  /* 0x0000000321217224 */ /* 0x001fc800078e02ff */
[----:B------:R-:W-:-:S04]  /*7af0*/  IMAD.HI.U32 R3, R3, R33, R2 ;  /* 0x0000002103037227 */ /* 0x000fc800078e0002 */
[----:B------:R-:W-:-:S04]  /*7b00*/  IMAD.IADD R2, R9, 0x1, R12 ;  /* 0x0000000109027824 */ /* 0x000fc800078e020c */
[----:B------:R-:W-:-:S04]  /*7b10*/  IMAD.HI.U32 R3, R3, R2, RZ ;  /* 0x0000000203037227 */ /* 0x000fc800078e00ff */
[----:B------:R-:W-:-:S04]  /*7b20*/  IMAD.MOV R3, RZ, RZ, -R3 ;  /* 0x000000ffff037224 */ /* 0x000fc800078e0a03 */
[----:B------:R-:W-:Y:S01]  /*7b30*/  IMAD R2, R3, UR4, R2 ;  /* 0x0000000403027c24 */ /* 0x000fe2000f8e0202 */
[----:B------:R-:W-:-:S04]  /*7b40*/  LOP3.LUT R3, R31, 0x1, RZ, 0xc0, !PT ;  /* 0x000000011f037812 */ /* 0x000fc800078ec0ff */
[----:B------:R-:W-:-:S13]  /*7b50*/  ISETP.GE.U32.AND P0, PT, R2, UR4, PT ;  /* 0x0000000402007c0c */ /* 0x000fda000bf06070 */
[----:B------:R-:W-:Y:S01]  /*7b60*/  @P0 VIADD R2, R2, -UR4 ;  /* 0x8000000402020c36 */ /* 0x000fe20008000000 */
[----:B------:R-:W-:-:S04]  /*7b70*/  ISETP.NE.U32.AND P0, PT, R3, 0x1, PT ;  /* 0x000000010300780c */ /* 0x000fc80003f05070 */
[----:B------:R-:W-:Y:S02]  /*7b80*/  ISETP.GE.U32.AND P1, PT, R2, UR4, PT ;  /* 0x0000000402007c0c */ /* 0x000fe4000bf26070 */
[----:B------:R-:W-:-:S11]  /*7b90*/  ISETP.NE.U32.AND.EX P0, PT, RZ, RZ, PT, P0 ;  /* 0x000000ffff00720c */ /* 0x000fd60003f05100 */
[----:B------:R-:W-:Y:S01]  /*7ba0*/  @P1 VIADD R2, R2, -UR4 ;  /* 0x8000000402021c36 */ /* 0x000fe20008000000 */
[----:B------:R-:W-:Y:S01]  /*7bb0*/  @!P2 LOP3.LUT R2, RZ, UR4, RZ, 0x33, !PT ;  /* 0x00000004ff02ac12 */ /* 0x000fe2000f8e33ff */
[----:B------:R-:W-:Y:S06]  /*7bc0*/  @P0 BRA `(.L_x_388) ;  /* 0x0000000000140947 */ /* 0x000fec0003800000 */
[----:B------:R-:W-:Y:S01]  /*7bd0*/  ISETP.NE.AND P0, PT, R2, RZ, PT ;  /* 0x000000ff0200720c */ /* 0x000fe20003f05270 */
[----:B------:R-:W-:-:S12]  /*7be0*/  IMAD.MOV.U32 R32, RZ, RZ, RZ ;  /* 0x000000ffff207224 */ /* 0x000fd800078e00ff */
[----:B------:R-:W-:Y:S05]  /*7bf0*/  @!P0 BREAK.RELIABLE B2 ;  /* 0x0000000000028942 */ /* 0x000fea0003800100 */
[----:B------:R-:W-:Y:S05]  /*7c00*/  @!P0 BRA `(.L_x_389) ;  /* 0x0000002000d48947 */ /* 0x000fea0003800000 */
[----:B------:R-:W-:-:S07]  /*7c10*/  VIADD R2, R2, 0xffffffff ;  /* 0xffffffff02027836 */ /* 0x000fce0000000000 */
.L_x_388:
[----:B------:R-:W-:Y:S05]  /*7c20*/  BSYNC.RELIABLE B2 ;  /* 0x0000000000027941 */ /* 0x000fea0003800100 */
.L_x_387:
        /* <DEDUP_REMOVED lines=8> */
.L_x_391:
[----:B------:R-:W-:Y:S05]  /*7cb0*/  BSYNC.RELIABLE B2 ;  /* 0x0000000000027941 */ /* 0x000fea0003800100 */
.L_x_390:
        /* <DEDUP_REMOVED lines=8> */
.L_x_393:
[----:B------:R-:W-:Y:S05]  /*7d40*/  BSYNC.RELIABLE B2 ;  /* 0x0000000000027941 */ /* 0x000fea0003800100 */
.L_x_392:
        /* <DEDUP_REMOVED lines=8> */
.L_x_395:
[----:B------:R-:W-:Y:S05]  /*7dd0*/  BSYNC.RELIABLE B2 ;  /* 0x0000000000027941 */ /* 0x000fea0003800100 */
.L_x_394:
        /* <DEDUP_REMOVED lines=8> */
.L_x_397:
[----:B------:R-:W-:Y:S05]  /*7e60*/  BSYNC.RELIABLE B2 ;  /* 0x0000000000027941 */ /* 0x000fea0003800100 */
.L_x_396:
        /* <DEDUP_REMOVED lines=8> */
.L_x_399:
[----:B------:R-:W-:Y:S05]  /*7ef0*/  BSYNC.RELIABLE B2 ;  /* 0x0000000000027941 */ /* 0x000fea0003800100 */
.L_x_398:
        /* <DEDUP_REMOVED lines=8> */
.L_x_401:
[----:B------:R-:W-:Y:S05]  /*7f80*/  BSYNC.RELIABLE B2 ;  /* 0x0000000000027941 */ /* 0x000fea0003800100 */
.L_x_400:
        /* <DEDUP_REMOVED lines=8> */
.L_x_403:
[----:B------:R-:W-:Y:S05]  /*8010*/  BSYNC.RELIABLE B2 ;  /* 0x0000000000027941 */ /* 0x000fea0003800100 */
.L_x_402:
        /* <DEDUP_REMOVED lines=8> */
.L_x_405:
[----:B------:R-:W-:Y:S05]  /*80a0*/  BSYNC.RELIABLE B2 ;  /* 0x0000000000027941 */ /* 0x000fea0003800100 */
.L_x_404:
        /* <DEDUP_REMOVED lines=8> */
.L_x_407:
[----:B------:R-:W-:Y:S05]  /*8130*/  BSYNC.RELIABLE B2 ;  /* 0x0000000000027941 */ /* 0x000fea0003800100 */
.L_x_406:
        /* <DEDUP_REMOVED lines=8> */
.L_x_409:
[----:B------:R-:W-:Y:S05]  /*81c0*/  BSYNC.RELIABLE B2 ;  /* 0x0000000000027941 */ /* 0x000fea0003800100 */
.L_x_408:
        /* <DEDUP_REMOVED lines=8> */
.L_x_411:
[----:B------:R-:W-:Y:S05]  /*8250*/  BSYNC.RELIABLE B2 ;  /* 0x0000000000027941 */ /* 0x000fea0003800100 */
.L_x_410:
        /* <DEDUP_REMOVED lines=8> */
.L_x_413:
[----:B------:R-:W-:Y:S05]  /*82e0*/  BSYNC.RELIABLE B2 ;  /* 0x0000000000027941 */ /* 0x000fea0003800100 */
.L_x_412:
        /* <DEDUP_REMOVED lines=8> */
.L_x_415:
[----:B------:R-:W-:Y:S05]  /*8370*/  BSYNC.RELIABLE B2 ;  /* 0x0000000000027941 */ /* 0x000fea0003800100 */
.L_x_414:
        /* <DEDUP_REMOVED lines=8> */
.L_x_417:
[----:B------:R-:W-:Y:S05]  /*8400*/  BSYNC.RELIABLE B2 ;  /* 0x0000000000027941 */ /* 0x000fea0003800100 */
.L_x_416:
        /* <DEDUP_REMOVED lines=8> */
.L_x_419:
[----:B------:R-:W-:Y:S05]  /*8490*/  BSYNC.RELIABLE B2 ;  /* 0x0000000000027941 */ /* 0x000fea0003800100 */
.L_x_418:
        /* <DEDUP_REMOVED lines=8> */
.L_x_421:
[----:B------:R-:W-:Y:S05]  /*8520*/  BSYNC.RELIABLE B2 ;  /* 0x0000000000027941 */ /* 0x000fea0003800100 */
.L_x_420:
        /* <DEDUP_REMOVED lines=8> */
.L_x_423:
[----:B------:R-:W-:Y:S05]  /*85b0*/  BSYNC.RELIABLE B2 ;  /* 0x0000000000027941 */ /* 0x000fea0003800100 */
.L_x_422:
        /* <DEDUP_REMOVED lines=8> */
.L_x_425:
[----:B------:R-:W-:Y:S05]  /*8640*/  BSYNC.RELIABLE B2 ;  /* 0x0000000000027941 */ /* 0x000fea0003800100 */
.L_x_424:
        /* <DEDUP_REMOVED lines=8> */
.L_x_427:
[----:B------:R-:W-:Y:S05]  /*86d0*/  BSYNC.RELIABLE B2 ;  /* 0x0000000000027941 */ /* 0x000fea0003800100 */
.L_x_426:
        /* <DEDUP_REMOVED lines=8> */
.L_x_429:
[----:B------:R-:W-:Y:S05]  /*8760*/  BSYNC.RELIABLE B2 ;  /* 0x0000000000027941 */ /* 0x000fea0003800100 */
.L_x_428:
        /* <DEDUP_REMOVED lines=8> */
.L_x_431:
[----:B------:R-:W-:Y:S05]  /*87f0*/  BSYNC.RELIABLE B2 ;  /* 0x0000000000027941 */ /* 0x000fea0003800100 */
.L_x_430:
        /* <DEDUP_REMOVED lines=8> */
.L_x_433:
[----:B------:R-:W-:Y:S05]  /*8880*/  BSYNC.RELIABLE B2 ;  /* 0x0000000000027941 */ /* 0x000fea0003800100 */
.L_x_432:
        /* <DEDUP_REMOVED lines=8> */
.L_x_435:
[----:B------:R-:W-:Y:S05]  /*8910*/  BSYNC.RELIABLE B2 ;  /* 0x0000000000027941 */ /* 0x000fea0003800100 */
.L_x_434:
        /* <DEDUP_REMOVED lines=8> */
.L_x_437:
[----:B------:R-:W-:Y:S05]  /*89a0*/  BSYNC.RELIABLE B2 ;  /* 0x0000000000027941 */ /* 0x000fea0003800100 */
.L_x_436:
        /* <DEDUP_REMOVED lines=8> */
.L_x_439:
[----:B------:R-:W-:Y:S05]  /*8a30*/  BSYNC.RELIABLE B2 ;  /* 0x0000000000027941 */ /* 0x000fea0003800100 */
.L_x_438:
        /* <DEDUP_REMOVED lines=8> */
.L_x_441:
[----:B------:R-:W-:Y:S05]  /*8ac0*/  BSYNC.RELIABLE B2 ;  /* 0x0000000000027941 */ /* 0x000fea0003800100 */
.L_x_440:
        /* <DEDUP_REMOVED lines=8> */
.L_x_443:
[----:B------:R-:W-:Y:S05]  /*8b50*/  BSYNC.RELIABLE B2 ;  /* 0x0000000000027941 */ /* 0x000fea0003800100 */
.L_x_442:
        /* <DEDUP_REMOVED lines=8> */
.L_x_445:
[----:B------:R-:W-:Y:S05]  /*8be0*/  BSYNC.RELIABLE B2 ;  /* 0x0000000000027941 */ /* 0x000fea0003800100 */
.L_x_444:
        /* <DEDUP_REMOVED lines=8> */
.L_x_447:
[----:B------:R-:W-:Y:S05]  /*8c70*/  BSYNC.RELIABLE B2 ;  /* 0x0000000000027941 */ /* 0x000fea0003800100 */
.L_x_446:
        /* <DEDUP_REMOVED lines=8> */
.L_x_449:
[----:B------:R-:W-:Y:S05]  /*8d00*/  BSYNC.RELIABLE B2 ;  /* 0x0000000000027941 */ /* 0x000fea0003800100 */
.L_x_448:
        /* <DEDUP_REMOVED lines=8> */
.L_x_451:
[----:B------:R-:W-:Y:S05]  /*8d90*/  BSYNC.RELIABLE B2 ;  /* 0x0000000000027941 */ /* 0x000fea0003800100 */
.L_x_450:
        /* <DEDUP_REMOVED lines=8> */
.L_x_453:
[----:B------:R-:W-:Y:S05]  /*8e20*/  BSYNC.RELIABLE B2 ;  /* 0x0000000000027941 */ /* 0x000fea0003800100 */
.L_x_452:
        /* <DEDUP_REMOVED lines=8> */
.L_x_455:
[----:B------:R-:W-:Y:S05]  /*8eb0*/  BSYNC.RELIABLE B2 ;  /* 0x0000000000027941 */ /* 0x000fea0003800100 */
.L_x_454:
        /* <DEDUP_REMOVED lines=8> */
.L_x_457:
[----:B------:R-:W-:Y:S05]  /*8f40*/  BSYNC.RELIABLE B2 ;  /* 0x0000000000027941 */ /* 0x000fea0003800100 */
.L_x_456:
        /* <DEDUP_REMOVED lines=8> */
.L_x_459:
[----:B------:R-:W-:Y:S05]  /*8fd0*/  BSYNC.RELIABLE B2 ;  /* 0x0000000000027941 */ /* 0x000fea0003800100 */
.L_x_458:
        /* <DEDUP_REMOVED lines=8> */
.L_x_461:
[----:B------:R-:W-:Y:S05]  /*9060*/  BSYNC.RELIABLE B2 ;  /* 0x0000000000027941 */ /* 0x000fea0003800100 */
.L_x_460:
        /* <DEDUP_REMOVED lines=8> */
.L_x_463:
[----:B------:R-:W-:Y:S05]  /*90f0*/  BSYNC.RELIABLE B2 ;  /* 0x0000000000027941 */ /* 0x000fea0003800100 */
.L_x_462:
        /* <DEDUP_REMOVED lines=8> */
.L_x_465:
[----:B------:R-:W-:Y:S05]  /*9180*/  BSYNC.RELIABLE B2 ;  /* 0x0000000000027941 */ /* 0x000fea0003800100 */
.L_x_464:
        /* <DEDUP_REMOVED lines=8> */
.L_x_467:
[----:B------:R-:W-:Y:S05]  /*9210*/  BSYNC.RELIABLE B2 ;  /* 0x0000000000027941 */ /* 0x000fea0003800100 */
.L_x_466:
        /* <DEDUP_REMOVED lines=8> */
.L_x_469:
[----:B------:R-:W-:Y:S05]  /*92a0*/  BSYNC.RELIABLE B2 ;  /* 0x0000000000027941 */ /* 0x000fea0003800100 */
.L_x_468:
        /* <DEDUP_REMOVED lines=8> */
.L_x_471:
[----:B------:R-:W-:Y:S05]  /*9330*/  BSYNC.RELIABLE B2 ;  /* 0x0000000000027941 */ /* 0x000fea0003800100 */
.L_x_470:
        /* <DEDUP_REMOVED lines=8> */
.L_x_473:
[----:B------:R-:W-:Y:S05]  /*93c0*/  BSYNC.RELIABLE B2 ;  /* 0x0000000000027941 */ /* 0x000fea0003800100 */
.L_x_472:
        /* <DEDUP_REMOVED lines=8> */
.L_x_475:
[----:B------:R-:W-:Y:S05]  /*9450*/  BSYNC.RELIABLE B2 ;  /* 0x0000000000027941 */ /* 0x000fea0003800100 */
.L_x_474:
        /* <DEDUP_REMOVED lines=8> */
.L_x_477:
[----:B------:R-:W-:Y:S05]  /*94e0*/  BSYNC.RELIABLE B2 ;  /* 0x0000000000027941 */ /* 0x000fea0003800100 */
.L_x_476:
        /* <DEDUP_REMOVED lines=8> */
.L_x_479:
[----:B------:R-:W-:Y:S05]  /*9570*/  BSYNC.RELIABLE B2 ;  /* 0x0000000000027941 */ /* 0x000fea0003800100 */
.L_x_478:
        /* <DEDUP_REMOVED lines=8> */
.L_x_481:
[----:B------:R-:W-:Y:S05]  /*9600*/  BSYNC.RELIABLE B2 ;  /* 0x0000000000027941 */ /* 0x000fea0003800100 */
.L_x_480:
        /* <DEDUP_REMOVED lines=8> */
.L_x_483:
[----:B------:R-:W-:Y:S05]  /*9690*/  BSYNC.RELIABLE B2 ;  /* 0x0000000000027941 */ /* 0x000fea0003800100 */
.L_x_482:
        /* <DEDUP_REMOVED lines=8> */
.L_x_485:
[----:B------:R-:W-:Y:S05]  /*9720*/  BSYNC.RELIABLE B2 ;  /* 0x0000000000027941 */ /* 0x000fea0003800100 */
.L_x_484:
        /* <DEDUP_REMOVED lines=8> */
.L_x_487:
[----:B------:R-:W-:Y:S05]  /*97b0*/  BSYNC.RELIABLE B2 ;  /* 0x0000000000027941 */ /* 0x000fea0003800100 */
.L_x_486:
        /* <DEDUP_REMOVED lines=8> */
.L_x_489:
[----:B------:R-:W-:Y:S05]  /*9840*/  BSYNC.RELIABLE B2 ;  /* 0x0000000000027941 */ /* 0x000fea0003800100 */
.L_x_488:
        /* <DEDUP_REMOVED lines=8> */
.L_x_491:
[----:B------:R-:W-:Y:S05]  /*98d0*/  BSYNC.RELIABLE B2 ;  /* 0x0000000000027941 */ /* 0x000fea0003800100 */
.L_x_490:
        /* <DEDUP_REMOVED lines=8> */
.L_x_493:
[----:B------:R-:W-:Y:S05]  /*9960*/  BSYNC.RELIABLE B2 ;  /* 0x0000000000027941 */ /* 0x000fea0003800100 */
.L_x_492:
        /* <DEDUP_REMOVED lines=8> */
.L_x_495:
[----:B------:R-:W-:Y:S05]  /*99f0*/  BSYNC.RELIABLE B2 ;  /* 0x0000000000027941 */ /* 0x000fea0003800100 */
.L_x_494:
        /* <DEDUP_REMOVED lines=8> */
.L_x_497:
[----:B------:R-:W-:Y:S05]  /*9a80*/  BSYNC.RELIABLE B2 ;  /* 0x0000000000027941 */ /* 0x000fea0003800100 */
.L_x_496:
        /* <DEDUP_REMOVED lines=8> */
.L_x_499:
[----:B------:R-:W-:Y:S05]  /*9b10*/  BSYNC.RELIABLE B2 ;  /* 0x0000000000027941 */ /* 0x000fea0003800100 */
.L_x_498:
        /* <DEDUP_REMOVED lines=8> */
.L_x_501:
[----:B------:R-:W-:Y:S05]  /*9ba0*/  BSYNC.RELIABLE B2 ;  /* 0x0000000000027941 */ /* 0x000fea0003800100 */
.L_x_500:
        /* <DEDUP_REMOVED lines=8> */
.L_x_503:
[----:B------:R-:W-:Y:S05]  /*9c30*/  BSYNC.RELIABLE B2 ;  /* 0x0000000000027941 */ /* 0x000fea0003800100 */
.L_x_502:
        /* <DEDUP_REMOVED lines=8> */
.L_x_505:
[----:B------:R-:W-:Y:S05]  /*9cc0*/  BSYNC.RELIABLE B2 ;  /* 0x0000000000027941 */ /* 0x000fea0003800100 */
.L_x_504:
        /* <DEDUP_REMOVED lines=8> */
.L_x_507:
[----:B------:R-:W-:Y:S05]  /*9d50*/  BSYNC.RELIABLE B2 ;  /* 0x0000000000027941 */ /* 0x000fea0003800100 */
.L_x_506:
        /* <DEDUP_REMOVED lines=8> */
.L_x_509:
[----:B------:R-:W-:Y:S05]  /*9de0*/  BSYNC.RELIABLE B2 ;  /* 0x0000000000027941 */ /* 0x000fea0003800100 */
.L_x_508:
        /* <DEDUP_REMOVED lines=8> */
.L_x_511:
[----:B------:R-:W-:Y:S05]  /*9e70*/  BSYNC.RELIABLE B2 ;  /* 0x0000000000027941 */ /* 0x000fea0003800100 */
.L_x_510:
[----:B------:R-:W-:-:S13]  /*9e80*/  LOP3.LUT P0, RZ, R30, 0x40000000, RZ, 0xc0, !PT ;  /* 0x400000001eff7812 */ /* 0x000fda000780c0ff */
[----:B------:R-:W-:Y:S05]  /*9e90*/  @!P0 BRA `(.L_x_512) ;  /* 0x0000000000108947 */ /* 0x000fea0003800000 */
[----:B------:R-:W-:Y:S01]  /*9ea0*/  ISETP.NE.AND P0, PT, R2, RZ, PT ;  /* 0x000000ff0200720c */ /* 0x000fe20003f05270 */
[----:B------:R-:W-:-:S12]  /*9eb0*/  IMAD.MOV.U32 R32, RZ, RZ, 0x3e ;  /* 0x0000003eff207424 */ /* 0x000fd800078e00ff */
[----:B------:R-:W-:Y:S05]  /*9ec0*/  @!P0 BRA `(.L_x_389) ;  /* 0x0000000000248947 */ /* 0x000fea0003800000 */
[----:B------:R-:W-:-:S07]  /*9ed0*/  VIADD R2, R2, 0xffffffff ;  /* 0xffffffff02027836 */ /* 0x000fce0000000000 */
.L_x_512:
[----:B------:R-:W-:Y:S02]  /*9ee0*/  SHF.R.U32.HI R3, RZ, 0x1f, R30 ;  /* 0x0000001fff037819 */ /* 0x000fe4000001161e */
[----:B------:R-:W-:Y:S01]  /*9ef0*/  ISETP.NE.AND P1, PT, R2, RZ, PT ;  /* 0x000000ff0200720c */ /* 0x000fe20003f25270 */
[----:B------:R-:W-:Y:S01]  /*9f00*/  IMAD.MOV.U32 R2, RZ, RZ, -0x1 ;  /* 0xffffffffff027424 */ /* 0x000fe200078e00ff */
[----:B------:R-:W-:-:S04]  /*9f10*/  LOP3.LUT R3, R3, 0x1, RZ, 0xc0, !PT ;  /* 0x0000000103037812 */ /* 0x000fc800078ec0ff */
[----:B------:R-:W-:Y:S02]  /*9f20*/  ISETP.NE.U32.AND P0, PT, R3, 0x1, PT ;  /* 0x000000010300780c */ /* 0x000fe40003f05070 */
[----:B------:R-:W-:Y:S02]  /*9f30*/  SEL R2, R2, 0x3f, P1 ;  /* 0x0000003f02027807 */ /* 0x000fe40000800000 */
[----:B------:R-:W-:-:S04]  /*9f40*/  ISETP.NE.U32.AND.EX P0, PT, RZ, RZ, PT, P0 ;  /* 0x000000ffff00720c */ /* 0x000fc80003f05100 */
[----:B------:R-:W-:-:S09]  /*9f50*/  SEL R32, R2, 0xffffffff, !P0 ;  /* 0xffffffff02207807 */ /* 0x000fd20004000000 */
.L_x_389:
[----:B------:R-:W-:Y:S05]  /*9f60*/  BSYNC.RECONVERGENT B1 ;  /* 0x0000000000017941 */ /* 0x000fea0003800200 */
.L_x_386:
[----:B------:R-:W0:Y:S01]  /*9f70*/  LDC R30, c[0x3][0x5c] ;  /* 0x00c01700ff1e7b82 */ /* 0x000e220000000800 */
[----:B------:R-:W-:Y:S01]  /*9f80*/  IMAD.MOV R2, RZ, RZ, -R28 ;  /* 0x000000ffff027224 */ /* 0x000fe200078e0a1c */
[----:B------:R-:W-:Y:S01]  /*9f90*/  LOP3.LUT R28, R28, 0x3f, RZ, 0xc0, !PT ;  /* 0x0000003f1c1c7812 */ /* 0x000fe200078ec0ff */
[----:B------:R-:W-:Y:S02]  /*9fa0*/  IMAD.MOV.U32 R31, RZ, RZ, -0x2 ;  /* 0xfffffffeff1f7424 */ /* 0x000fe400078e00ff */
[----:B------:R-:W-:Y:S01]  /*9fb0*/  IMAD.MOV.U32 R33, RZ, RZ, -0x1 ;  /* 0xffffffffff217424 */ /* 0x000fe200078e00ff */
[----:B------:R-:W-:Y:S01]  /*9fc0*/  LOP3.LUT R2, R2, 0x3f, RZ, 0xc0, !PT ;  /* 0x0000003f02027812 */ /* 0x000fe200078ec0ff */
[----:B------:R-:W-:Y:S01]  /*9fd0*/  IMAD.MOV.U32 R35, RZ, RZ, 0x1 ;  /* 0x00000001ff237424 */ /* 0x000fe200078e00ff */
[CC--:B------:R-:W-:Y:S02]  /*9fe0*/  SHF.L.U64.HI R24, R31.reuse, R28.reuse, 0xffffffff ;  /* 0xffffffff1f187419 */ /* 0x0c0fe4000001021c */
[----:B------:R-:W-:-:S02]  /*9ff0*/  SHF.L.U32 R28, R31, R28, RZ ;  /* 0x0000001c1f1c7219 */ /* 0x000fc400000006ff */
[-C--:B------:R-:W-:Y:S02]  /*a000*/  SHF.R.U32.HI R33, RZ, R2.reuse, R33 ;  /* 0x00000002ff217219 */ /* 0x080fe40000011621 */
[----:B------:R-:W-:Y:S02]  /*a010*/  SHF.R.U64 R31, R31, R2, 0xffffffff ;  /* 0xffffffff1f1f7419 */ /* 0x000fe40000001202 */
[----:B------:R-:W-:Y:S02]  /*a020*/  SHF.L.U64.HI R3, R35, R32, RZ ;  /* 0x0000002023037219 */ /* 0x000fe400000102ff */
[----:B------:R-:W-:Y:S02]  /*a030*/  LOP3.LUT R24, R5, R24, R33, 0xe0, !PT ;  /* 0x0000001805187212 */ /* 0x000fe400078ee021 */
[----:B------:R-:W-:Y:S01]  /*a040*/  SHF.L.U32 R2, R35, R32, RZ ;  /* 0x0000002023027219 */ /* 0x000fe200000006ff */
[----:B------:R-:W-:Y:S01]  /*a050*/  IMAD.MOV.U32 R35, RZ, RZ, RZ ;  /* 0x000000ffff237224 */ /* 0x000fe200078e00ff */
[----:B------:R-:W-:-:S02]  /*a060*/  LOP3.LUT R31, R4, R28, R31, 0xe0, !PT ;  /* 0x0000001c041f7212 */ /* 0x000fc400078ee01f */
[----:B0-----:R-:W-:Y:S02]  /*a070*/  ISETP.GE.U32.AND P1, PT, R30, 0x4, PT ;  /* 0x000000041e00780c */ /* 0x001fe40003f26070 */
[----:B------:R-:W-:Y:S01]  /*a080*/  LOP3.LUT R3, R3, R24, RZ, 0xfc, !PT ;  /* 0x0000001803037212 */ /* 0x000fe200078efcff */
[----:B------:R-:W-:Y:S01]  /*a090*/  IMAD.MOV.U32 R24, RZ, RZ, RZ ;  /* 0x000000ffff187224 */ /* 0x000fe200078e00ff */
[----:B------:R-:W-:-:S09]  /*a0a0*/  LOP3.LUT R2, R2, R31, RZ, 0xfc, !PT ;  /* 0x0000001f02027212 */ /* 0x000fd200078efcff */
[----:B------:R-:W-:Y:S05]  /*a0b0*/  @!P1 BRA `(.L_x_513) ;  /* 0x00000008003c9947 */ /* 0x000fea0003800000 */
[----:B------:R-:W0:Y:S01]  /*a0c0*/  LDCU.64 UR4, c[0x0][0x3a0] ;  /* 0x00007400ff0477ac */ /* 0x000e220008000a00 */
[----:B------:R-:W-:Y:S01]  /*a0d0*/  LOP3.LUT R30, R30, 0x7ffffffc, RZ, 0xc0, !PT ;  /* 0x7ffffffc1e1e7812 */ /* 0x000fe200078ec0ff */
[----:B------:R-:W-:Y:S01]  /*a0e0*/  IMAD.MOV.U32 R24, RZ, RZ, RZ ;  /* 0x000000ffff187224 */ /* 0x000fe200078e00ff */
[----:B------:R-:W-:-:S03]  /*a0f0*/  IADD3 R34, P0, PT, R20, 0x3, RZ ;  /* 0x0000000314227810 */ /* 0x000fc60007f1e0ff */
[----:B------:R-:W-:Y:S02]  /*a100*/  IMAD.MOV R36, RZ, RZ, -R30 ;  /* 0x000000ffff247224 */ /* 0x000fe400078e0a1e */
[----:B------:R-:W-:Y:S01]  /*a110*/  IMAD.X R35, RZ, RZ, R22, P0 ;  /* 0x000000ffff237224 */ /* 0x000fe200000e0616 */
[----:B0-----:R-:W-:-:S04]  /*a120*/  UIADD3 UR4, UP0, UPT, UR4, 0x10, URZ ;  /* 0x0000001004047890 */ /* 0x001fc8000ff1e0ff */
[----:B------:R-:W-:Y:S02]  /*a130*/  UIADD3.X UR5, UPT, UPT, URZ, UR5, URZ, UP0, !UPT ;  /* 0x00000005ff057290 */ /* 0x000fe400087fe4ff */
[----:B------:R-:W-:-:S04]  /*a140*/  IMAD.U32 R30, RZ, RZ, UR4 ;  /* 0x00000004ff1e7e24 */ /* 0x000fc8000f8e00ff */
[----:B------:R-:W-:-:S07]  /*a150*/  IMAD.U32 R31, RZ, RZ, UR5 ;  /* 0x00000005ff1f7e24 */ /* 0x000fce000f8e00ff */
.L_x_526:
[----:B------:R-:W2:Y:S01]  /*a160*/  LDG.E.64 R32, desc[UR6][R30.64+-0x10] ;  /* 0xfffff0061e207981 */ /* 0x000ea2000c1e1b00 */
[----:B------:R-:W0:Y:S01]  /*a170*/  LDC R28, c[0x3][0x54] ;  /* 0x00c01500ff1c7b82 */ /* 0x000e220000000800 */
[----:B------:R-:W-:Y:S01]  /*a180*/  VIADD R36, R36, 0x4 ;  /* 0x0000000424247836 */ /* 0x000fe20000000000 */
[----:B------:R-:W-:Y:S04]  /*a190*/  BSSY.RECONVERGENT B1, `(.L_x_514) ;  /* 0x000001f000017945 */ /* 0x000fe80003800200 */
[----:B------:R-:W-:Y:S02]  /*a1a0*/  ISETP.NE.AND P2, PT, R36, RZ, PT ;  /* 0x000000ff2400720c */ /* 0x000fe40003f45270 */
[----:B--2---:R-:W-:Y:S02]  /*a1b0*/  LOP3.LUT R38, R32, R2, RZ, 0xc0, !PT ;  /* 0x0000000220267212 */ /* 0x004fe400078ec0ff */
[----:B------:R-:W-:-:S02]  /*a1c0*/  LOP3.LUT R39, R33, R3, RZ, 0xc0, !PT ;  /* 0x0000000321277212 */ /* 0x000fc400078ec0ff */
[----:B------:R-:W-:Y:S02]  /*a1d0*/  LOP3.LUT R37, R32, R4, RZ, 0xc0, !PT ;  /* 0x0000000420257212 */ /* 0x000fe400078ec0ff */
[----:B------:R-:W-:Y:S01]  /*a1e0*/  LOP3.LUT R32, R33, R5, RZ, 0xc0, !PT ;  /* 0x0000000521207212 */ /* 0x000fe200078ec0ff */
[----:B------:R-:W-:Y:S01]  /*a1f0*/  POPC R38, R38 ;  /* 0x0000002600267309 */ /* 0x000fe20000000000 */
[----:B------:R-:W-:-:S07]  /*a200*/  IMAD.MOV.U32 R33, RZ, RZ, R35 ;  /* 0x000000ffff217224 */ /* 0x000fce00078e0023 */
[----:B------:R-:W1:Y:S08]  /*a210*/  POPC R39, R39 ;  /* 0x0000002700277309 */ /* 0x000e700000000000 */
[----:B------:R-:W-:Y:S01]  /*a220*/  POPC R37, R37 ;  /* 0x0000002500257309 */ /* 0x000fe20000000000 */
[----:B-1----:R-:W-:-:S07]  /*a230*/  IMAD.IADD R43, R38, 0x1, R39 ;  /* 0x00000001262b7824 */ /* 0x002fce00078e0227 */
[----:B------:R-:W1:Y:S01]  /*a240*/  POPC R32, R32 ;  /* 0x0000002000207309 */ /* 0x000e620000000000 */
[----:B0-----:R-:W-:Y:S01]  /*a250*/  ISETP.GE.AND P0, PT, R43, R28, PT ;  /* 0x0000001c2b00720c */ /* 0x001fe20003f06270 */
[----:B-1----:R-:W-:Y:S02]  /*a260*/  IMAD.IADD R41, R37, 0x1, R32 ;  /* 0x0000000125297824 */ /* 0x002fe400078e0220 */
[----:B------:R-:W-:-:S03]  /*a270*/  IMAD.MOV.U32 R32, RZ, RZ, R34 ;  /* 0x000000ffff207224 */ /* 0x000fc600078e0022 */
[----:B------:R-:W-:-:S13]  /*a280*/  ISETP.LT.OR P0, PT, R41, R28, P0 ;  /* 0x0000001c2900720c */ /* 0x000fda0000701670 */
[----:B------:R-:W-:Y:S05]  /*a290*/  @P0 BRA `(.L_x_515) ;  /* 0x0000000000180947 */ /* 0x000fea0003800000 */
[----:B------:R-:W2:Y:S02]  /*a2a0*/  LDG.E.U8 R34, desc[UR6][R32.64+-0x3] ;  /* 0xfffffd0620227981 */ /* 0x000ea4000c1e1100 */
[----:B--2---:R-:W-:Y:S01]  /*a2b0*/  ISETP.NE.AND P0, PT, R34, 0x1, PT ;  /* 0x000000012200780c */ /* 0x004fe20003f05270 */
[----:B------:R-:W-:-:S12]  /*a2c0*/  VIADD R34, R24, 0x1 ;  /* 0x0000000118227836 */ /* 0x000fd80000000000 */
[----:B------:R-:W-:-:S04]  /*a2d0*/  @P0 IMAD.MOV R34, RZ, RZ, R24 ;  /* 0x000000ffff220224 */ /* 0x000fc800078e0218 */
[----:B------:R-:W-:Y:S01]  /*a2e0*/  IMAD.MOV.U32 R24, RZ, RZ, R34 ;  /* 0x000000ffff187224 */ /* 0x000fe200078e0022 */
[----:B------:R-:W-:Y:S06]  /*a2f0*/  BRA `(.L_x_516) ;  /* 0x0000000000207947 */ /* 0x000fec0003800000 */
.L_x_515:
[----:B------:R-:W-:-:S04]  /*a300*/  ISETP.GE.AND P0, PT, R43, R28, PT ;  /* 0x0000001c2b00720c */ /* 0x000fc80003f06270 */
[----:B------:R-:W-:-:S13]  /*a310*/  ISETP.GE.OR P0, PT, R41, R28, !P0 ;  /* 0x0000001c2900720c */ /* 0x000fda0004706670 */
[----:B------:R-:W-:Y:S05]  /*a320*/  @P0 BRA `(.L_x_516) ;  /* 0x0000000000140947 */ /* 0x000fea0003800000 */
[----:B------:R-:W2:Y:S02]  /*a330*/  LDG.E.U8 R34, desc[UR6][R32.64+-0x3] ;  /* 0xfffffd0620227981 */ /* 0x000ea4000c1e1100 */
[----:B--2---:R-:W-:Y:S01]  /*a340*/  ISETP.NE.AND P0, PT, R34, RZ, PT ;  /* 0x000000ff2200720c */ /* 0x004fe20003f05270 */
[----:B------:R-:W-:-:S12]  /*a350*/  VIADD R34, R24, 0xffffffff ;  /* 0xffffffff18227836 */ /* 0x000fd80000000000 */
[----:B------:R-:W-:-:S04]  /*a360*/  @P0 IMAD.MOV R34, RZ, RZ, R24 ;  /* 0x000000ffff220224 */ /* 0x000fc800078e0218 */
[----:B------:R-:W-:-:S07]  /*a370*/  IMAD.MOV.U32 R24, RZ, RZ, R34 ;  /* 0x000000ffff187224 */ /* 0x000fce00078e0022 */
.L_x_516:
[----:B------:R-:W-:Y:S05]  /*a380*/  BSYNC.RECONVERGENT B1 ;  /* 0x0000000000017941 */ /* 0x000fea0003800200 */
.L_x_514:
[----:B------:R-:W2:Y:S01]  /*a390*/  LDG.E.64 R34, desc[UR6][R30.64+-0x8] ;  /* 0xfffff8061e227981 */ /* 0x000ea2000c1e1b00 */
[----:B------:R-:W-:Y:S01]  /*a3a0*/  BSSY.RECONVERGENT B1, `(.L_x_517) ;  /* 0x000001c000017945 */ /* 0x000fe20003800200 */
[C---:B--2---:R-:W-:Y:S02]  /*a3b0*/  LOP3.LUT R38, R34.reuse, R2, RZ, 0xc0, !PT ;  /* 0x0000000222267212 */ /* 0x044fe400078ec0ff */
[C---:B------:R-:W-:Y:S02]  /*a3c0*/  LOP3.LUT R39, R35.reuse, R3, RZ, 0xc0, !PT ;  /* 0x0000000323277212 */ /* 0x040fe400078ec0ff */
[----:B------:R-:W-:Y:S02]  /*a3d0*/  LOP3.LUT R37, R34, R4, RZ, 0xc0, !PT ;  /* 0x0000000422257212 */ /* 0x000fe400078ec0ff */
[----:B------:R-:W-:Y:S01]  /*a3e0*/  LOP3.LUT R34, R35, R5, RZ, 0xc0, !PT ;  /* 0x0000000523227212 */ /* 0x000fe200078ec0ff */
[----:B------:R-:W-:Y:S08]  /*a3f0*/  POPC R38, R38 ;  /* 0x0000002600267309 */ /* 0x000ff00000000000 */
[----:B------:R-:W0:Y:S08]  /*a400*/  POPC R39, R39 ;  /* 0x0000002700277309 */ /* 0x000e300000000000 */
[----:B------:R-:W-:Y:S01]  /*a410*/  POPC R37, R37 ;  /* 0x0000002500257309 */ /* 0x000fe20000000000 */
[----:B0-----:R-:W-:-:S07]  /*a420*/  IMAD.IADD R41, R38, 0x1, R39 ;  /* 0x0000000126297824 */ /* 0x001fce00078e0227 */
[----:B------:R-:W0:Y:S01]  /*a430*/  POPC R34, R34 ;  /* 0x0000002200227309 */ /* 0x000e220000000000 */
[----:B------:R-:W-:Y:S01]  /*a440*/  ISETP.GE.AND P0, PT, R41, R28, PT ;  /* 0x0000001c2900720c */ /* 0x000fe20003f06270 */
[----:B0-----:R-:W-:-:S05]  /*a450*/  IMAD.IADD R35, R37, 0x1, R34 ;  /* 0x0000000125237824 */ /* 0x001fca00078e0222 */
        /* <DEDUP_REMOVED lines=8> */
.L_x_518:
        /* <DEDUP_REMOVED lines=8> */
.L_x_519:
[----:B------:R-:W-:Y:S05]  /*a560*/  BSYNC.RECONVERGENT B1 ;  /* 0x0000000000017941 */ /* 0x000fea0003800200 */
.L_x_517:
        /* <DEDUP_REMOVED lines=21> */
.L_x_521:
        /* <DEDUP_REMOVED lines=8> */
.L_x_522:
[----:B------:R-:W-:Y:S05]  /*a740*/  BSYNC.RECONVERGENT B1 ;  /* 0x0000000000017941 */ /* 0x000fea0003800200 */
.L_x_520:
        /* <DEDUP_REMOVED lines=21> */
.L_x_524:
        /* <DEDUP_REMOVED lines=8> */
.L_x_525:
[----:B------:R-:W-:Y:S05]  /*a920*/  BSYNC.RECONVERGENT B1 ;  /* 0x0000000000017941 */ /* 0x000fea0003800200 */
.L_x_523:
[----:B------:R-:W-:Y:S02]  /*a930*/  IADD3 R30, P0, PT, R30, 0x20, RZ ;  /* 0x000000201e1e7810 */ /* 0x000fe40007f1e0ff */
[----:B------:R-:W-:-:S03]  /*a940*/  IADD3 R34, P3, PT, R32, 0x4, RZ ;  /* 0x0000000420227810 */ /* 0x000fc60007f7e0ff */
[----:B------:R-:W-:Y:S02]  /*a950*/  IMAD.X R31, RZ, RZ, R31, P0 ;  /* 0x000000ffff1f7224 */ /* 0x000fe400000e061f */
[----:B------:R-:W-:Y:S01]  /*a960*/  IMAD.X R35, RZ, RZ, R33, P3 ;  /* 0x000000ffff237224 */ /* 0x000fe200018e0621 */
[----:B------:R-:W-:Y:S07]  /*a970*/  @P2 BRA `(.L_x_526) ;  /* 0xfffffff400f82947 */ /* 0x000fee000383ffff */
[----:B------:R-:W0:Y:S02]  /*a980*/  LDCU UR4, c[0x3][0x5c] ;  /* 0x00c00b80ff0477ac */ /* 0x000e240008000800 */
[----:B0-----:R-:W-:-:S06]  /*a990*/  ULOP3.LUT UR4, UR4, 0x7ffffffc, URZ, 0xc0, !UPT ;  /* 0x7ffffffc04047892 */ /* 0x001fcc000f8ec0ff */
[----:B------:R-:W-:-:S07]  /*a9a0*/  IMAD.U32 R35, RZ, RZ, UR4 ;  /* 0x00000004ff237e24 */ /* 0x000fce000f8e00ff */
.L_x_513:
[----:B------:R-:W0:Y:S02]  /*a9b0*/  LDC R28, c[0x3][0x5c] ;  /* 0x00c01700ff1c7b82 */ /* 0x000e240000000800 */
[----:B0-----:R-:W-:-:S13]  /*a9c0*/  LOP3.LUT P0, RZ, R28, 0x3, RZ, 0xc0, !PT ;  /* 0x000000031cff7812 */ /* 0x001fda000780c0ff */
[----:B------:R-:W-:Y:S05]  /*a9d0*/  @!P0 BRA `(.L_x_527) ;  /* 0x0000000400908947 */ /* 0x000fea0003800000 */
[----:B------:R-:W0:Y:S08]  /*a9e0*/  LDC.64 R30, c[0x0][0x3a0] ;  /* 0x0000e800ff1e7b82 */ /* 0x000e300000000a00 */
[----:B------:R-:W1:Y:S01]  /*a9f0*/  LDC R36, c[0x3][0x54] ;  /* 0x00c01500ff247b82 */ /* 0x000e620000000800 */
[----:B0-----:R-:W-:-:S05]  /*aa00*/  IMAD.WIDE.U32 R30, R35, 0x8, R30 ;  /* 0x00000008231e7825 */ /* 0x001fca00078e001e */
[----:B------:R-:W2:Y:S01]  /*aa10*/  LDG.E.64 R32, desc[UR6][R30.64] ;  /* 0x000000061e207981 */ /* 0x000ea2000c1e1b00 */
[----:B------:R-:W-:Y:S01]  /*aa20*/  BSSY.RECONVERGENT B1, `(.L_x_528) ;  /* 0x000001e000017945 */ /* 0x000fe20003800200 */
[C---:B--2---:R-:W-:Y:S02]  /*aa30*/  LOP3.LUT R37, R33.reuse, R3, RZ, 0xc0, !PT ;  /* 0x0000000321257212 */ /* 0x044fe400078ec0ff */
[C---:B------:R-:W-:Y:S02]  /*aa40*/  LOP3.LUT R38, R32.reuse, R2, RZ, 0xc0, !PT ;  /* 0x0000000220267212 */ /* 0x040fe400078ec0ff */
[----:B------:R-:W-:Y:S02]  /*aa50*/  LOP3.LUT R34, R32, R4, RZ, 0xc0, !PT ;  /* 0x0000000420227212 */ /* 0x000fe400078ec0ff */
[----:B------:R-:W-:Y:S01]  /*aa60*/  POPC R32, R38 ;  /* 0x0000002600207309 */ /* 0x000fe20000000000 */
[----:B------:R-:W-:-:S07]  /*aa70*/  LOP3.LUT R39, R33, R5, RZ, 0xc0, !PT ;  /* 0x0000000521277212 */ /* 0x000fce00078ec0ff */
[----:B------:R-:W0:Y:S08]  /*aa80*/  POPC R37, R37 ;  /* 0x0000002500257309 */ /* 0x000e300000000000 */
[----:B------:R-:W-:Y:S01]  /*aa90*/  POPC R34, R34 ;  /* 0x0000002200227309 */ /* 0x000fe20000000000 */
[----:B0-----:R-:W-:-:S07]  /*aaa0*/  IMAD.IADD R43, R32, 0x1, R37 ;  /* 0x00000001202b7824 */ /* 0x001fce00078e0225 */
[----:B------:R-:W0:Y:S01]  /*aab0*/  POPC R33, R39 ;  /* 0x0000002700217309 */ /* 0x000e220000000000 */
[----:B------:R-:W-:Y:S02]  /*aac0*/  IADD3 R32, P2, PT, R35, R20, RZ ;  /* 0x0000001423207210 */ /* 0x000fe40007f5e0ff */
[----:B-1----:R-:W-:Y:S01]  /*aad0*/  ISETP.GE.AND P0, PT, R43, R36, PT ;  /* 0x000000242b00720c */ /* 0x002fe20003f06270 */
[----:B0-----:R-:W-:Y:S02]  /*aae0*/  IMAD.IADD R41, R34, 0x1, R33 ;  /* 0x0000000122297824 */ /* 0x001fe400078e0221 */
[----:B------:R-:W-:-:S03]  /*aaf0*/  IMAD.X R33, RZ, RZ, R22, P2 ;  /* 0x000000ffff217224 */ /* 0x000fc600010e0616 */
        /* <DEDUP_REMOVED lines=8> */
.L_x_529:
        /* <DEDUP_REMOVED lines=8> */
.L_x_530:
[----:B------:R-:W-:Y:S05]  /*ac00*/  BSYNC.RECONVERGENT B1 ;  /* 0x0000000000017941 */ /* 0x000fea0003800200 */
.L_x_528:
[----:B------:R-:W-:Y:S01]  /*ac10*/  LOP3.LUT R40, R28, 0x3, RZ, 0xc0, !PT ;  /* 0x000000031c287812 */ /* 0x000fe200078ec0ff */
[----:B------:R-:W-:Y:S03]  /*ac20*/  BSSY.RECONVERGENT B1, `(.L_x_527) ;  /* 0x000003f000017945 */ /* 0x000fe60003800200 */
[----:B------:R-:W-:-:S13]  /*ac30*/  ISETP.NE.AND P0, PT, R40, 0x1, PT ;  /* 0x000000012800780c */ /* 0x000fda0003f05270 */
[----:B------:R-:W-:Y:S05]  /*ac40*/  @!P0 BRA `(.L_x_531) ;  /* 0x0000000000f08947 */ /* 0x000fea0003800000 */
        /* <DEDUP_REMOVED lines=21> */
.L_x_533:
        /* <DEDUP_REMOVED lines=8> */
.L_x_534:
[----:B------:R-:W-:Y:S05]  /*ae20*/  BSYNC.RECONVERGENT B2 ;  /* 0x0000000000027941 */ /* 0x000fea0003800200 */
.L_x_532:
[----:B------:R-:W-:-:S13]  /*ae30*/  ISETP.NE.AND P0, PT, R40, 0x2, PT ;  /* 0x000000022800780c */ /* 0x000fda0003f05270 */
[----:B------:R-:W-:Y:S05]  /*ae40*/  @!P0 BRA `(.L_x_531) ;  /* 0x0000000000708947 */ /* 0x000fea0003800000 */
[----:B------:R-:W2:Y:S02]  /*ae50*/  LDG.E.64 R30, desc[UR6][R30.64+0x10] ;  /* 0x000010061e1e7981 */ /* 0x000ea4000c1e1b00 */
        /* <DEDUP_REMOVED lines=13> */
[----:B------:R-:W2:Y:S01]  /*af30*/  LDG.E.U8 R32, desc[UR6][R32.64+0x2] ;  /* 0x0000020620207981 */ /* 0x000ea2000c1e1100 */
[----:B------:R-:W-:Y:S01]  /*af40*/  VIADD R30, R24, 0x1 ;  /* 0x00000001181e7836 */ /* 0x000fe20000000000 */
[----:B--2---:R-:W-:-:S13]  /*af50*/  ISETP.NE.AND P0, PT, R32, 0x1, PT ;  /* 0x000000012000780c */ /* 0x004fda0003f05270 */
[----:B------:R-:W-:-:S04]  /*af60*/  @P0 IMAD.MOV R30, RZ, RZ, R24 ;  /* 0x000000ffff1e0224 */ /* 0x000fc800078e0218 */
[----:B------:R-:W-:Y:S01]  /*af70*/  IMAD.MOV.U32 R24, RZ, RZ, R30 ;  /* 0x000000ffff187224 */ /* 0x000fe200078e001e */
[----:B------:R-:W-:Y:S06]  /*af80*/  BRA `(.L_x_531) ;  /* 0x0000000000207947 */ /* 0x000fec0003800000 */
.L_x_535:
[----:B------:R-:W-:-:S04]  /*af90*/  ISETP.GE.AND P0, PT, R41, R36, PT ;  /* 0x000000242900720c */ /* 0x000fc80003f06270 */
[----:B------:R-:W-:-:S13]  /*afa0*/  ISETP.GE.OR P0, PT, R39, R36, !P0 ;  /* 0x000000242700720c */ /* 0x000fda0004706670 */
[----:B------:R-:W-:Y:S05]  /*afb0*/  @P0 BRA `(.L_x_531) ;  /* 0x0000000000140947 */ /* 0x000fea0003800000 */
[----:B------:R-:W2:Y:S01]  /*afc0*/  LDG.E.U8 R32, desc[UR6][R32.64+0x2] ;  /* 0x0000020620207981 */ /* 0x000ea2000c1e1100 */
[----:B------:R-:W-:Y:S01]  /*afd0*/  VIADD R30, R24, 0xffffffff ;  /* 0xffffffff181e7836 */ /* 0x000fe20000000000 */
[----:B--2---:R-:W-:-:S13]  /*afe0*/  ISETP.NE.AND P0, PT, R32, RZ, PT ;  /* 0x000000ff2000720c */ /* 0x004fda0003f05270 */
[----:B------:R-:W-:-:S04]  /*aff0*/  @P0 IMAD.MOV R30, RZ, RZ, R24 ;  /* 0x000000ffff1e0224 */ /* 0x000fc800078e0218 */
[----:B------:R-:W-:-:S07]  /*b000*/  IMAD.MOV.U32 R24, RZ, RZ, R30 ;  /* 0x000000ffff187224 */ /* 0x000fce00078e001e */
.L_x_531:
[----:B------:R-:W-:Y:S05]  /*b010*/  BSYNC.RECONVERGENT B1 ;  /* 0x0000000000017941 */ /* 0x000fea0003800200 */
.L_x_527:
[----:B------:R-:W-:Y:S01]  /*b020*/  ISETP.GT.AND P0, PT, R24, RZ, PT ;  /* 0x000000ff1800720c */ /* 0x000fe20003f04270 */
[----:B------:R-:W-:-:S12]  /*b030*/  BSSY.RECONVERGENT B1, `(.L_x_536) ;  /* 0x00000da000017945 */ /* 0x000fd80003800200 */
[----:B------:R-:W-:Y:S05]  /*b040*/  @P0 BRA `(.L_x_537) ;  /* 0x0000000c00600947 */ /* 0x000fea0003800000 */
[----:B------:R-:W-:Y:S01]  /*b050*/  IMAD.MOV.U32 R35, RZ, RZ, RZ ;  /* 0x000000ffff237224 */ /* 0x000fe200078e00ff */
[----:B------:R-:W-:Y:S06]  /*b060*/  @!P1 BRA `(.L_x_538) ;  /* 0x0000000400cc9947 */ /* 0x000fec0003800000 */
[----:B------:R-:W-:Y:S01]  /*b070*/  LOP3.LUT R28, R28, 0x7ffffffc, RZ, 0xc0, !PT ;  /* 0x7ffffffc1c1c7812 */ /* 0x000fe200078ec0ff */
[----:B------:R-:W-:-:S07]  /*b080*/  IMAD.MOV.U32 R37, RZ, RZ, RZ ;  /* 0x000000ffff257224 */ /* 0x000fce00078e00ff */
.L_x_551:
[----:B01----:R-:W0:Y:S08]  /*b090*/  LDC.64 R30, c[0x0][0x3a0] ;  /* 0x0000e800ff1e7b82 */ /* 0x003e300000000a00 */
        /* <DEDUP_REMOVED lines=20> */
[----:B--2---:R-:W-:-:S05]  /*b1e0*/  VIADD R35, R34, 0xffffffff ;  /* 0xffffffff22237836 */ /* 0x004fca0000000000 */
[----:B------:R1:W-:Y:S01]  /*b1f0*/  STG.E.U8 desc[UR6][R32.64], R35 ;  /* 0x0000002320007986 */ /* 0x0003e2000c101106 */
[----:B------:R-:W-:Y:S05]  /*b200*/  BRA `(.L_x_541) ;  /* 0x0000000000187947 */ /* 0x000fea0003800000 */
.L_x_540:
[----:B------:R-:W-:-:S04]  /*b210*/  ISETP.GE.AND P0, PT, R43, R36, PT ;  /* 0x000000242b00720c */ /* 0x000fc80003f06270 */
[----:B------:R-:W-:-:S13]  /*b220*/  ISETP.GE.OR P0, PT, R41, R36, !P0 ;  /* 0x000000242900720c */ /* 0x000fda0004706670 */
[----:B------:R-:W-:Y:S05]  /*b230*/  @P0 BRA `(.L_x_541) ;  /* 0x00000000000c0947 */ /* 0x000fea0003800000 */
[----:B------:R-:W2:Y:S02]  /*b240*/  LDG.E.U8 R35, desc[UR6][R32.64] ;  /* 0x0000000620237981 */ /* 0x000ea4000c1e1100 */
[----:B--2---:R-:W-:-:S05]  /*b250*/  VIADD R35, R35, 0x1 ;  /* 0x0000000123237836 */ /* 0x004fca0000000000 */
[----:B------:R0:W-:Y:S02]  /*b260*/  STG.E.U8 desc[UR6][R32.64], R35 ;  /* 0x0000002320007986 */ /* 0x0001e4000c101106 */
.L_x_541:
[----:B------:R-:W-:Y:S05]  /*b270*/  BSYNC.RECONVERGENT B2 ;  /* 0x0000000000027941 */ /* 0x000fea0003800200 */
.L_x_539:
[----:B01----:R-:W2:Y:S01]  /*b280*/  LDG.E.64 R34, desc[UR6][R30.64+0x8] ;  /* 0x000008061e227981 */ /* 0x003ea2000c1e1b00 */
[----:B------:R-:W-:Y:S01]  /*b290*/  BSSY.RECONVERGENT B2, `(.L_x_542) ;  /* 0x0000018000027945 */ /* 0x000fe20003800200 */
[C---:B--2---:R-:W-:Y:S02]  /*b2a0*/  LOP3.LUT R38, R34.reuse, R4, RZ, 0xc0, !PT ;  /* 0x0000000422267212 */ /* 0x044fe400078ec0ff */
[----:B------:R-:W-:Y:S02]  /*b2b0*/  LOP3.LUT R34, R34, R2, RZ, 0xc0, !PT ;  /* 0x0000000222227212 */ /* 0x000fe400078ec0ff */
[C---:B------:R-:W-:Y:S02]  /*b2c0*/  LOP3.LUT R39, R35.reuse, R3, RZ, 0xc0, !PT ;  /* 0x0000000323277212 */ /* 0x040fe400078ec0ff */
[----:B------:R-:W-:Y:S01]  /*b2d0*/  LOP3.LUT R35, R35, R5, RZ, 0xc0, !PT ;  /* 0x0000000523237212 */ /* 0x000fe200078ec0ff */
[----:B------:R-:W-:Y:S08]  /*b2e0*/  POPC R38, R38 ;  /* 0x0000002600267309 */ /* 0x000ff00000000000 */
[----:B------:R-:W-:Y:S08]  /*b2f0*/  POPC R34, R34 ;  /* 0x0000002200227309 */ /* 0x000ff00000000000 */
[----:B------:R-:W0:Y:S08]  /*b300*/  POPC R39, R39 ;  /* 0x0000002700277309 */ /* 0x000e300000000000 */
[----:B------:R-:W1:Y:S01]  /*b310*/  POPC R35, R35 ;  /* 0x0000002300237309 */ /* 0x000e620000000000 */
[----:B0-----:R-:W-:-:S05]  /*b320*/  IMAD.IADD R43, R34, 0x1, R39 ;  /* 0x00000001222b7824 */ /* 0x001fca00078e0227 */
[----:B------:R-:W-:Y:S01]  /*b330*/  ISETP.GE.AND P0, PT, R43, R36, PT ;  /* 0x000000242b00720c */ /* 0x000fe20003f06270 */
[----:B-1----:R-:W-:-:S05]  /*b340*/  IMAD.IADD R41, R38, 0x1, R35 ;  /* 0x0000000126297824 */ /* 0x002fca00078e0223 */
[----:B------:R-:W-:-:S13]  /*b350*/  ISETP.LT.OR P0, PT, R41, R36, P0 ;  /* 0x000000242900720c */ /* 0x000fda0000701670 */
[----:B------:R-:W-:Y:S05]  /*b360*/  @P0 BRA `(.L_x_543) ;  /* 0x0000000000100947 */ /* 0x000fea0003800000 */
[----:B------:R-:W2:Y:S02]  /*b370*/  LDG.E.U8 R34, desc[UR6][R32.64+0x1] ;  /* 0x0000010620227981 */ /* 0x000ea4000c1e1100 */
[----:B--2---:R-:W-:-:S05]  /*b380*/  VIADD R35, R34, 0xffffffff ;  /* 0xffffffff22237836 */ /* 0x004fca0000000000 */
[----:B------:R0:W-:Y:S01]  /*b390*/  STG.E.U8 desc[UR6][R32.64+0x1], R35 ;  /* 0x0000012320007986 */ /* 0x0001e2000c101106 */
[----:B------:R-:W-:Y:S05]  /*b3a0*/  BRA `(.L_x_544) ;  /* 0x0000000000187947 */ /* 0x000fea0003800000 */
.L_x_543:
[----:B------:R-:W-:-:S04]  /*b3b0*/  ISETP.GE.AND P0, PT, R43, R36, PT ;  /* 0x000000242b00720c */ /* 0x000fc80003f06270 */
[----:B------:R-:W-:-:S13]  /*b3c0*/  ISETP.GE.OR P0, PT, R41, R36, !P0 ;  /* 0x000000242900720c */ /* 0x000fda0004706670 */
[----:B------:R-:W-:Y:S05]  /*b3d0*/  @P0 BRA `(.L_x_544) ;  /* 0x00000000000c0947 */ /* 0x000fea0003800000 */
[----:B------:R-:W2:Y:S02]  /*b3e0*/  LDG.E.U8 R35, desc[UR6][R32.64+0x1] ;  /* 0x0000010620237981 */ /* 0x000ea4000c1e1100 */
[----:B--2---:R-:W-:-:S05]  /*b3f0*/  VIADD R35, R35, 0x1 ;  /* 0x0000000123237836 */ /* 0x004fca0000000000 */
[----:B------:R1:W-:Y:S02]  /*b400*/  STG.E.U8 desc[UR6][R32.64+0x1], R35 ;  /* 0x0000012320007986 */ /* 0x0003e4000c101106 */
.L_x_544:
[----:B------:R-:W-:Y:S05]  /*b410*/  BSYNC.RECONVERGENT B2 ;  /* 0x0000000000027941 */ /* 0x000fea0003800200 */
.L_x_542:
        /* <DEDUP_REMOVED lines=19> */
.L_x_546:
[----:B------:R-:W-:-:S04]  /*b550*/  ISETP.GE.AND P0, PT, R43, R36, PT ;  /* 0x000000242b00720c */ /* 0x000fc80003f06270 */
[----:B------:R-:W-:-:S13]  /*b560*/  ISETP.GE.OR P0, PT, R41, R36, !P0 ;  /* 0x000000242900720c */ /* 0x000fda0004706670 */
[----:B------:R-:W-:Y:S05]  /*b570*/  @P0 BRA `(.L_x_547) ;  /* 0x00000000000c0947 */ /* 0x000fea0003800000 */
[----:B------:R-:W2:Y:S02]  /*b580*/  LDG.E.U8 R35, desc[UR6][R32.64+0x2] ;  /* 0x0000020620237981 */ /* 0x000ea4000c1e1100 */
[----:B--2---:R-:W-:-:S05]  /*b590*/  VIADD R35, R35, 0x1 ;  /* 0x0000000123237836 */ /* 0x004fca0000000000 */
[----:B------:R0:W-:Y:S02]  /*b5a0*/  STG.E.U8 desc[UR6][R32.64+0x2], R35 ;  /* 0x0000022320007986 */ /* 0x0001e4000c101106 */
.L_x_547:
[----:B------:R-:W-:Y:S05]  /*b5b0*/  BSYNC.RECONVERGENT B2 ;  /* 0x0000000000027941 */ /* 0x000fea0003800200 */
.L_x_545:
[----:B------:R-:W2:Y:S01]  /*b5c0*/  LDG.E.64 R30, desc[UR6][R30.64+0x18] ;  /* 0x000018061e1e7981 */ /* 0x000ea2000c1e1b00 */
[----:B------:R-:W-:Y:S01]  /*b5d0*/  BSSY.RECONVERGENT B2, `(.L_x_548) ;  /* 0x0000018000027945 */ /* 0x000fe20003800200 */
[C---:B--2---:R-:W-:Y:S02]  /*b5e0*/  LOP3.LUT R38, R30.reuse, R2, RZ, 0xc0, !PT ;  /* 0x000000021e267212 */ /* 0x044fe400078ec0ff */
[C---:B------:R-:W-:Y:S02]  /*b5f0*/  LOP3.LUT R39, R31.reuse, R3, RZ, 0xc0, !PT ;  /* 0x000000031f277212 */ /* 0x040fe400078ec0ff */
[----:B------:R-:W-:Y:S02]  /*b600*/  LOP3.LUT R34, R30, R4, RZ, 0xc0, !PT ;  /* 0x000000041e227212 */ /* 0x000fe400078ec0ff */
[----:B01----:R-:W-:Y:S01]  /*b610*/  LOP3.LUT R35, R31, R5, RZ, 0xc0, !PT ;  /* 0x000000051f237212 */ /* 0x003fe200078ec0ff */
        /* <DEDUP_REMOVED lines=10> */
[----:B--2---:R-:W-:-:S05]  /*b6c0*/  VIADD R31, R30, 0xffffffff ;  /* 0xffffffff1e1f7836 */ /* 0x004fca0000000000 */
[----:B------:R0:W-:Y:S01]  /*b6d0*/  STG.E.U8 desc[UR6][R32.64+0x3], R31 ;  /* 0x0000031f20007986 */ /* 0x0001e2000c101106 */
[----:B------:R-:W-:Y:S05]  /*b6e0*/  BRA `(.L_x_550) ;  /* 0x0000000000187947 */ /* 0x000fea0003800000 */
.L_x_549:
[----:B------:R-:W-:-:S04]  /*b6f0*/  ISETP.GE.AND P0, PT, R43, R36, PT ;  /* 0x000000242b00720c */ /* 0x000fc80003f06270 */
[----:B------:R-:W-:-:S13]  /*b700*/  ISETP.GE.OR P0, PT, R41, R36, !P0 ;  /* 0x000000242900720c */ /* 0x000fda0004706670 */
[----:B------:R-:W-:Y:S05]  /*b710*/  @P0 BRA `(.L_x_550) ;  /* 0x00000000000c0947 */ /* 0x000fea0003800000 */
[----:B------:R-:W2:Y:S02]  /*b720*/  LDG.E.U8 R31, desc[UR6][R32.64+0x3] ;  /* 0x00000306201f7981 */ /* 0x000ea4000c1e1100 */
[----:B--2---:R-:W-:-:S05]  /*b730*/  VIADD R31, R31, 0x1 ;  /* 0x000000011f1f7836 */ /* 0x004fca0000000000 */
[----:B------:R1:W-:Y:S02]  /*b740*/  STG.E.U8 desc[UR6][R32.64+0x3], R31 ;  /* 0x0000031f20007986 */ /* 0x0003e4000c101106 */
.L_x_550:
[----:B------:R-:W-:Y:S05]  /*b750*/  BSYNC.RECONVERGENT B2 ;  /* 0x0000000000027941 */ /* 0x000fea0003800200 */
.L_x_548:
[----:B------:R-:W-:-:S05]  /*b760*/  VIADD R37, R37, 0x4 ;  /* 0x0000000425257836 */ /* 0x000fca0000000000 */
[----:B------:R-:W-:-:S13]  /*b770*/  ISETP.NE.AND P0, PT, R37, R28, PT ;  /* 0x0000001c2500720c */ /* 0x000fda0003f05270 */
[----:B------:R-:W-:Y:S05]  /*b780*/  @P0 BRA `(.L_x_551) ;  /* 0xfffffff800400947 */ /* 0x000fea000383ffff */
[----:B------:R-:W-:-:S07]  /*b790*/  IMAD.MOV.U32 R35, RZ, RZ, R28 ;  /* 0x000000ffff237224 */ /* 0x000fce00078e001c */
.L_x_538:
[----:B------:R-:W2:Y:S02]  /*b7a0*/  LDC R34, c[0x3][0x5c] ;  /* 0x00c01700ff227b82 */ /* 0x000ea40000000800 */
[----:B--2---:R-:W-:-:S13]  /*b7b0*/  LOP3.LUT P0, RZ, R34, 0x3, RZ, 0xc0, !PT ;  /* 0x0000000322ff7812 */ /* 0x004fda000780c0ff */
[----:B------:R-:W-:Y:S05]  /*b7c0*/  @!P0 BRA `(.L_x_552) ;  /* 0x0000000400608947 */ /* 0x000fea0003800000 */
        /* <DEDUP_REMOVED lines=24> */
.L_x_554:
[----:B------:R-:W-:-:S04]  /*b950*/  ISETP.GE.AND P0, PT, R43, R28, PT ;  /* 0x0000001c2b00720c */ /* 0x000fc80003f06270 */
[----:B------:R-:W-:-:S13]  /*b960*/  ISETP.GE.OR P0, PT, R41, R28, !P0 ;  /* 0x0000001c2900720c */ /* 0x000fda0004706670 */
[----:B------:R-:W-:Y:S05]  /*b970*/  @P0 BRA `(.L_x_555) ;  /* 0x00000000000c0947 */ /* 0x000fea0003800000 */
[----:B------:R-:W2:Y:S02]  /*b980*/  LDG.E.U8 R35, desc[UR6][R32.64] ;  /* 0x0000000620237981 */ /* 0x000ea4000c1e1100 */
[----:B--2---:R-:W-:-:S05]  /*b990*/  VIADD R35, R35, 0x1 ;  /* 0x0000000123237836 */ /* 0x004fca0000000000 */
[----:B------:R1:W-:Y:S02]  /*b9a0*/  STG.E.U8 desc[UR6][R32.64], R35 ;  /* 0x0000002320007986 */ /* 0x0003e4000c101106 */
.L_x_555:
[----:B------:R-:W-:Y:S05]  /*b9b0*/  BSYNC.RECONVERGENT B2 ;  /* 0x0000000000027941 */ /* 0x000fea0003800200 */
.L_x_553:
[----:B------:R-:W-:Y:S01]  /*b9c0*/  LOP3.LUT R36, R34, 0x3, RZ, 0xc0, !PT ;  /* 0x0000000322247812 */ /* 0x000fe200078ec0ff */
[----:B------:R-:W-:Y:S03]  /*b9d0*/  BSSY.RECONVERGENT B2, `(.L_x_552) ;  /* 0x0000037000027945 */ /* 0x000fe60003800200 */
[----:B------:R-:W-:-:S13]  /*b9e0*/  ISETP.NE.AND P0, PT, R36, 0x1, PT ;  /* 0x000000012400780c */ /* 0x000fda0003f05270 */
[----:B------:R-:W-:Y:S05]  /*b9f0*/  @!P0 BRA `(.L_x_556) ;  /* 0x0000000000d08947 */ /* 0x000fea0003800000 */
[----:B01----:R-:W2:Y:S01]  /*ba00*/  LDG.E.64 R34, desc[UR6][R30.64+0x8] ;  /* 0x000008061e227981 */ /* 0x003ea2000c1e1b00 */
        /* <DEDUP_REMOVED lines=18> */
.L_x_558:
[----:B------:R-:W-:-:S04]  /*bb30*/  ISETP.GE.AND P0, PT, R41, R28, PT ;  /* 0x0000001c2900720c */ /* 0x000fc80003f06270 */
[----:B------:R-:W-:-:S13]  /*bb40*/  ISETP.GE.OR P0, PT, R35, R28, !P0 ;  /* 0x0000001c2300720c */ /* 0x000fda0004706670 */
[----:B------:R-:W-:Y:S05]  /*bb50*/  @P0 BRA `(.L_x_559) ;  /* 0x00000000000c0947 */ /* 0x000fea0003800000 */
[----:B------:R-:W2:Y:S02]  /*bb60*/  LDG.E.U8 R35, desc[UR6][R32.64+0x1] ;  /* 0x0000010620237981 */ /* 0x000ea4000c1e1100 */
[----:B--2---:R-:W-:-:S05]  /*bb70*/  VIADD R35, R35, 0x1 ;  /* 0x0000000123237836 */ /* 0x004fca0000000000 */
[----:B------:R1:W-:Y:S02]  /*bb80*/  STG.E.U8 desc[UR6][R32.64+0x1], R35 ;  /* 0x0000012320007986 */ /* 0x0003e4000c101106 */
.L_x_559:
[----:B------:R-:W-:Y:S05]  /*bb90*/  BSYNC.RECONVERGENT B3 ;  /* 0x0000000000037941 */ /* 0x000fea0003800200 */
.L_x_557:
[----:B------:R-:W-:-:S13]  /*bba0*/  ISETP.NE.AND P0, PT, R36, 0x2, PT ;  /* 0x000000022400780c */ /* 0x000fda0003f05270 */
[----:B------:R-:W-:Y:S05]  /*bbb0*/  @!P0 BRA `(.L_x_556) ;  /* 0x0000000000608947 */ /* 0x000fea0003800000 */
[----:B------:R-:W2:Y:S02]  /*bbc0*/  LDG.E.64 R30, desc[UR6][R30.64+0x10] ;  /* 0x000010061e1e7981 */ /* 0x000ea4000c1e1b00 */
[C---:B--2---:R-:W-:Y:S02]  /*bbd0*/  LOP3.LUT R34, R30.reuse, R2, RZ, 0xc0, !PT ;  /* 0x000000021e227212 */ /* 0x044fe400078ec0ff */
[C---:B01----:R-:W-:Y:S02]  /*bbe0*/  LOP3.LUT R35, R31.reuse, R3, RZ, 0xc0, !PT ;  /* 0x000000031f237212 */ /* 0x043fe400078ec0ff */
        /* <DEDUP_REMOVED lines=15> */
.L_x_560:
[----:B------:R-:W-:-:S04]  /*bce0*/  ISETP.GE.AND P0, PT, R39, R28, PT ;  /* 0x0000001c2700720c */ /* 0x000fc80003f06270 */
[----:B------:R-:W-:-:S13]  /*bcf0*/  ISETP.GE.OR P0, PT, R37, R28, !P0 ;  /* 0x0000001c2500720c */ /* 0x000fda0004706670 */
[----:B------:R-:W-:Y:S05]  /*bd00*/  @P0 BRA `(.L_x_556) ;  /* 0x00000000000c0947 */ /* 0x000fea0003800000 */
[----:B------:R-:W2:Y:S02]  /*bd10*/  LDG.E.U8 R5, desc[UR6][R32.64+0x2] ;  /* 0x0000020620057981 */ /* 0x000ea4000c1e1100 */
[----:B--2---:R-:W-:-:S05]  /*bd20*/  VIADD R5, R5, 0x1 ;  /* 0x0000000105057836 */ /* 0x004fca0000000000 */
[----:B------:R3:W-:Y:S02]  /*bd30*/  STG.E.U8 desc[UR6][R32.64+0x2], R5 ;  /* 0x0000020520007986 */ /* 0x0007e4000c101106 */
.L_x_556:
[----:B------:R-:W-:Y:S05]  /*bd40*/  BSYNC.RECONVERGENT B2 ;  /* 0x0000000000027941 */ /* 0x000fea0003800200 */
.L_x_552:
[----:B------:R-:W4:Y:S01]  /*bd50*/  LDCU.64 UR4, c[0x0][0x380] ;  /* 0x00007000ff0477ac */ /* 0x000f220008000a00 */
[----:B------:R-:W-:Y:S01]  /*bd60*/  SHF.R.S32.HI R28, RZ, 0x1f, R0 ;  /* 0x0000001fff1c7819 */ /* 0x000fe20000011400 */
[----:B------:R-:W-:Y:S01]  /*bd70*/  IMAD.IADD R21, R21, 0x1, R24 ;  /* 0x0000000115157824 */ /* 0x000fe200078e0218 */
[----:B--23--:R-:W-:-:S04]  /*bd80*/  IADD3 R5, P0, PT, R0, R29, RZ ;  /* 0x0000001d00057210 */ /* 0x00cfc80007f1e0ff */
[----:B------:R-:W-:Y:S02]  /*bd90*/  LEA.HI.X.SX32 R28, R29, R28, 0x1, P0 ;  /* 0x0000001c1d1c7211 */ /* 0x000fe400000f0eff */
[----:B----4-:R-:W-:-:S04]  /*bda0*/  LEA R4, P0, R5, UR4, 0x3 ;  /* 0x0000000405047c11 */ /* 0x010fc8000f8018ff */
[----:B------:R-:W-:-:S05]  /*bdb0*/  LEA.HI.X R5, R5, UR5, R28, 0x3, P0 ;  /* 0x0000000505057c11 */ /* 0x000fca00080f1c1c */
[----:B------:R2:W-:Y:S04]  /*bdc0*/  STG.E.64 desc[UR6][R4.64], R2 ;  /* 0x0000000204007986 */ /* 0x0005e8000c101b06 */
.L_x_537:
[----:B------:R-:W-:Y:S05]  /*bdd0*/  BSYNC.RECONVERGENT B1 ;  /* 0x0000000000017941 */ /* 0x000fea0003800200 */
.L_x_536:
[----:B------:R-:W3:Y:S01]  /*bde0*/  LDCU UR4, c[0x0][0x3b4] ;  /* 0x00007680ff0477ac */ /* 0x000ee20008000800 */
[----:B------:R-:W-:Y:S01]  /*bdf0*/  VIADD R26, R26, 0x1 ;  /* 0x000000011a1a7836 */ /* 0x000fe20000000000 */
[----:B------:R-:W-:Y:S01]  /*be00*/  ISETP.GT.AND P1, PT, R21, RZ, PT ;  /* 0x000000ff1500720c */ /* 0x000fe20003f24270 */
[----:B------:R-:W-:-:S03]  /*be10*/  IMAD.MOV.U32 R24, RZ, RZ, R11 ;  /* 0x000000ffff187224 */ /* 0x000fc600078e000b */
[----:B---3--:R-:W-:-:S13]  /*be20*/  ISETP.GE.AND P0, PT, R26, UR4, PT ;  /* 0x000000041a007c0c */ /* 0x008fda000bf06270 */
[----:B------:R-:W-:Y:S05]  /*be30*/  @!P0 BRA P1, `(.L_x_561) ;  /* 0xffffff9000ec8947 */ /* 0x000fea000083ffff */
.L_x_2:
[----:B------:R-:W-:Y:S05]  /*be40*/  BSYNC.RECONVERGENT B0 ;  /* 0x0000000000007941 */ /* 0x000fea0003800200 */
.L_x_1:
[----:B------:R-:W-:Y:S05]  /*be50*/  WARPSYNC.ALL ;  /* 0x0000000000007948 */ /* 0x000fea0003800000 */
[----:B------:R-:W3:Y:S01]  /*be60*/  S2R R0, SR_LANEID ;  /* 0x0000000000007919 */ /* 0x000ee20000000000 */
[----:B0-2---:R-:W0:Y:S01]  /*be70*/  LDC.64 R2, c[0x0][0x3b8] ;  /* 0x0000ee00ff027b82 */ /* 0x005e220000000a00 */
[----:B------:R-:W-:Y:S01]  /*be80*/  VOTEU.ANY UR4, UPT, PT ;  /* 0x0000000000047886 */ /* 0x000fe200038e0100 */
[----:B------:R-:W-:Y:S01]  /*be90*/  CREDUX.MIN.S32 UR5, R21 ;  /* 0x00000000150572cc */ /* 0x000fe20000008200 */
[----:B------:R-:W-:Y:S01]  /*bea0*/  UFLO.U32 UR4, UR4 ;  /* 0x00000004000472bd */ /* 0x000fe200080e0000 */
[----:B------:R-:W-:Y:S04]  /*beb0*/  STG.E desc[UR6][R18.64], R21 ;  /* 0x0000001512007986 */ /* 0x000fe8000c101906 */
[----:B-----5:R-:W-:Y:S04]  /*bec0*/  STG.E.64 desc[UR6][R16.64], R12 ;  /* 0x0000000c10007986 */ /* 0x020fe8000c101b06 */
[----:B------:R-:W-:Y:S03]  /*bed0*/  STG.E.64 desc[UR6][R16.64+0x8], R10 ;  /* 0x0000080a10007986 */ /* 0x000fe6000c101b06 */
[----:B------:R-:W-:Y:S01]  /*bee0*/  IMAD.U32 R5, RZ, RZ, UR5 ;  /* 0x00000005ff057e24 */ /* 0x000fe2000f8e00ff */
[----:B------:R-:W-:Y:S04]  /*bef0*/  STG.E.64 desc[UR6][R16.64+0x10], R8 ;  /* 0x0000100810007986 */ /* 0x000fe8000c101b06 */
[----:B------:R-:W-:Y:S04]  /*bf00*/  STG.E.64 desc[UR6][R16.64+0x18], R6 ;  /* 0x0000180610007986 */ /* 0x000fe8000c101b06 */
[----:B------:R-:W-:Y:S04]  /*bf10*/  STG.E.64 desc[UR6][R16.64+0x28], R14 ;  /* 0x0000280e10007986 */ /* 0x000fe8000c101b06 */
[----:B------:R-:W-:Y:S01]  /*bf20*/  STG.E desc[UR6][R16.64+0x20], R23 ;  /* 0x0000201710007986 */ /* 0x000fe2000c101906 */
[----:B---3--:R-:W-:-:S13]  /*bf30*/  ISETP.EQ.U32.AND P0, PT, R0, UR4, PT ;  /* 0x0000000400007c0c */ /* 0x008fda000bf02070 */
[----:B0-----:R-:W-:Y:S01]  /*bf40*/  @P0 REDG.E.MIN.S32.STRONG.GPU desc[UR6][R2.64], R5 ;  /* 0x000000050200098e */ /* 0x001fe2000c92e306 */
[----:B------:R-:W-:Y:S05]  /*bf50*/  EXIT ;  /* 0x000000000000794d */ /* 0x000fea0003800000 */
.L_x_562:
        /* <DEDUP_REMOVED lines=10> */
.L_x_602:


//--------------------- .text._Z13initSolutionsPmPhPiS_S_P17curandStateXORWOWi --------------------------
	.section	.text._Z13initSolutionsPmPhPiS_S_P17curandStateXORWOWi,"ax",@progbits
	.align	128
        .global         _Z13initSolutionsPmPhPiS_S_P17curandStateXORWOWi
        .type           _Z13initSolutionsPmPhPiS_S_P17curandStateXORWOWi,@function
        .size           _Z13initSolutionsPmPhPiS_S_P17curandStateXORWOWi,(.L_x_603 - _Z13initSolutionsPmPhPiS_S_P17curandStateXORWOWi)
        .other          _Z13initSolutionsPmPhPiS_S_P17curandStateXORWOWi,@"STO_CUDA_ENTRY STV_DEFAULT"
_Z13initSolutionsPmPhPiS_S_P17curandStateXORWOWi:
.text._Z13initSolutionsPmPhPiS_S_P17curandStateXORWOWi:
        /* <DEDUP_REMOVED lines=10> */
[----:B------:R-:W2:Y:S01]  /*00a0*/  LDCU.64 UR8, c[0x3][0x58] ;  /* 0x00c00b00ff0877ac */ /* 0x000ea20008000a00 */
[----:B------:R-:W3:Y:S01]  /*00b0*/  LDCU.64 UR4, c[0x0][0x388] ;  /* 0x00007100ff0477ac */ /* 0x000ee20008000a00 */
[----:B0-----:R-:W-:-:S05]  /*00c0*/  IMAD.WIDE R6, R20, 0x30, R6 ;  /* 0x0000003014067825 */ /* 0x001fca00078e0206 */
[----:B-1----:R0:W5:Y:S04]  /*00d0*/  LDG.E R19, desc[UR10][R6.64+0x20] ;  /* 0x0000200a06137981 */ /* 0x002168000c1e1900 */
[----:B------:R0:W5:Y:S04]  /*00e0*/  LDG.E.64 R4, desc[UR10][R6.64+0x28] ;  /* 0x0000280a06047981 */ /* 0x000168000c1e1b00 */
[----:B------:R0:W5:Y:S04]  /*00f0*/  LDG.E.64 R2, desc[UR10][R6.64] ;  /* 0x0000000a06027981 */ /* 0x000168000c1e1b00 */
[----:B------:R0:W5:Y:S04]  /*0100*/  LDG.E.64 R12, desc[UR10][R6.64+0x8] ;  /* 0x0000080a060c7981 */ /* 0x000168000c1e1b00 */
[----:B------:R0:W5:Y:S04]  /*0110*/  LDG.E.64 R8, desc[UR10][R6.64+0x10] ;  /* 0x0000100a06087981 */ /* 0x000168000c1e1b00 */
[----:B------:R0:W5:Y:S01]  /*0120*/  LDG.E.64 R10, desc[UR10][R6.64+0x18] ;  /* 0x0000180a060a7981 */ /* 0x000162000c1e1b00 */
[----:B--2---:R-:W-:-:S02]  /*0130*/  UISETP.GE.AND UP0, UPT, UR9, 0x1, UPT ;  /* 0x000000010900788c */ /* 0x004fc4000bf06270 */
[C---:B------:R-:W-:Y:S02]  /*0140*/  IMAD R21, R20.reuse, UR9, RZ ;  /* 0x0000000914157c24 */ /* 0x040fe4000f8e02ff */
[----:B------:R-:W-:-:S03]  /*0150*/  IMAD R0, R20, UR8, RZ ;  /* 0x0000000814007c24 */ /* 0x000fc6000f8e02ff */
[----:B---3--:R-:W-:Y:S02]  /*0160*/  IADD3 R17, P0, PT, R21, UR4, RZ ;  /* 0x0000000415117c10 */ /* 0x008fe4000ff1e0ff */
[----:B------:R-:W-:-:S04]  /*0170*/  SHF.R.S32.HI R18, RZ, 0x1f, R21 ;  /* 0x0000001fff127819 */ /* 0x000fc80000011415 */
[----:B------:R-:W-:Y:S01]  /*0180*/  IADD3.X R16, PT, PT, R18, UR5, RZ, P0, !PT ;  /* 0x0000000512107c10 */ /* 0x000fe200087fe4ff */
[----:B0-----:R-:W-:Y:S06]  /*0190*/  BRA.U !UP0, `(.L_x_563) ;  /* 0x0000000508047547 */ /* 0x001fec000b800000 */
[----:B------:R-:W-:Y:S02]  /*01a0*/  UISETP.GE.U32.AND UP2, UPT, UR9, 0x10, UPT ;  /* 0x000000100900788c */ /* 0x000fe4000bf46070 */
[----:B------:R-:W-:Y:S01]  /*01b0*/  ULOP3.LUT UR6, UR9, 0xf, URZ, 0xc0, !UPT ;  /* 0x0000000f09067892 */ /* 0x000fe2000f8ec0ff */
[----:B------:R-:W-:-:S03]  /*01c0*/  UMOV UR4, URZ ;  /* 0x000000ff00047c82 */ /* 0x000fc60008000000 */
[----:B------:R-:W-:-:S03]  /*01d0*/  UISETP.NE.AND UP1, UPT, UR6, URZ, UPT ;  /* 0x000000ff0600728c */ /* 0x000fc6000bf25270 */
[----:B------:R-:W-:Y:S08]  /*01e0*/  BRA.U !UP2, `(.L_x_564) ;  /* 0x000000010a5c7547 */ /* 0x000ff0000b800000 */
[----:B------:R-:W-:Y:S01]  /*01f0*/  ULOP3.LUT UR4, UR9, 0x7ffffff0, URZ, 0xc0, !UPT ;  /* 0x7ffffff009047892 */ /* 0x000fe2000f8ec0ff */
[----:B------:R-:W-:-:S11]  /*0200*/  UMOV UR5, URZ ;  /* 0x000000ff00057c82 */ /* 0x000fd60008000000 */
.L_x_565:
[----:B0-----:R-:W-:Y:S01]  /*0210*/  IADD3 R14, P0, PT, R17, UR5, RZ ;  /* 0x00000005110e7c10 */ /* 0x001fe2000ff1e0ff */
[----:B------:R-:W-:-:S04]  /*0220*/  UIADD3 UR5, UPT, UPT, UR5, 0x10, URZ ;  /* 0x0000001005057890 */ /* 0x000fc8000fffe0ff */
[----:B------:R-:W-:Y:S01]  /*0230*/  IMAD.X R15, RZ, RZ, R16, P0 ;  /* 0x000000ffff0f7224 */ /* 0x000fe200000e0610 */
[----:B------:R-:W-:-:S04]  /*0240*/  UISETP.NE.AND UP2, UPT, UR5, UR4, UPT ;  /* 0x000000040500728c */ /* 0x000fc8000bf45270 */
[----:B------:R0:W-:Y:S04]  /*0250*/  STG.E.U8 desc[UR10][R14.64], RZ ;  /* 0x000000ff0e007986 */ /* 0x0001e8000c10110a */
        /* <DEDUP_REMOVED lines=14> */
[----:B------:R0:W-:Y:S01]  /*0340*/  STG.E.U8 desc[UR10][R14.64+0xf], RZ ;  /* 0x00000fff0e007986 */ /* 0x0001e2000c10110a */
[----:B------:R-:W-:Y:S05]  /*0350*/  BRA.U UP2, `(.L_x_565) ;  /* 0xfffffffd02ac7547 */ /* 0x000fea000b83ffff */
.L_x_564:
[----:B------:R-:W-:Y:S05]  /*0360*/  BRA.U !UP1, `(.L_x_563) ;  /* 0x0000000109907547 */ /* 0x000fea000b800000 */
[----:B------:R-:W-:Y:S02]  /*0370*/  UISETP.GE.U32.AND UP1, UPT, UR6, 0x8, UPT ;  /* 0x000000080600788c */ /* 0x000fe4000bf26070 */
[----:B------:R-:W-:-:S04]  /*0380*/  ULOP3.LUT UR5, UR9, 0x7, URZ, 0xc0, !UPT ;  /* 0x0000000709057892 */ /* 0x000fc8000f8ec0ff */
[----:B------:R-:W-:-:S03]  /*0390*/  UISETP.NE.AND UP2, UPT, UR5, URZ, UPT ;  /* 0x000000ff0500728c */ /* 0x000fc6000bf45270 */
[----:B------:R-:W-:Y:S08]  /*03a0*/  BRA.U !UP1, `(.L_x_566) ;  /* 0x00000001092c7547 */ /* 0x000ff0000b800000 */
[----:B0-----:R-:W-:Y:S01]  /*03b0*/  IADD3 R14, P0, PT, R17, UR4, RZ ;  /* 0x00000004110e7c10 */ /* 0x001fe2000ff1e0ff */
[----:B------:R-:W-:-:S04]  /*03c0*/  UIADD3 UR4, UPT, UPT, UR4, 0x8, URZ ;  /* 0x0000000804047890 */ /* 0x000fc8000fffe0ff */
[----:B------:R-:W-:-:S05]  /*03d0*/  IMAD.X R15, RZ, RZ, R16, P0 ;  /* 0x000000ffff0f7224 */ /* 0x000fca00000e0610 */
[----:B------:R1:W-:Y:S04]  /*03e0*/  STG.E.U8 desc[UR10][R14.64], RZ ;  /* 0x000000ff0e007986 */ /* 0x0003e8000c10110a */
[----:B------:R1:W-:Y:S04]  /*03f0*/  STG.E.U8 desc[UR10][R14.64+0x1], RZ ;  /* 0x000001ff0e007986 */ /* 0x0003e8000c10110a */
[----:B------:R1:W-:Y:S04]  /*0400*/  STG.E.U8 desc[UR10][R14.64+0x2], RZ ;  /* 0x000002ff0e007986 */ /* 0x0003e8000c10110a */
[----:B------:R1:W-:Y:S04]  /*0410*/  STG.E.U8 desc[UR10][R14.64+0x3], RZ ;  /* 0x000003ff0e007986 */ /* 0x0003e8000c10110a */
[----:B------:R1:W-:Y:S04]  /*0420*/  STG.E.U8 desc[UR10][R14.64+0x4], RZ ;  /* 0x000004ff0e007986 */ /* 0x0003e8000c10110a */
[----:B------:R1:W-:Y:S04]  /*0430*/  STG.E.U8 desc[UR10][R14.64+0x5], RZ ;  /* 0x000005ff0e007986 */ /* 0x0003e8000c10110a */
[----:B------:R1:W-:Y:S04]  /*0440*/  STG.E.U8 desc[UR10][R14.64+0x6], RZ ;  /* 0x000006ff0e007986 */ /* 0x0003e8000c10110a */
[----:B------:R1:W-:Y:S02]  /*0450*/  STG.E.U8 desc[UR10][R14.64+0x7], RZ ;  /* 0x000007ff0e007986 */ /* 0x0003e4000c10110a */
.L_x_566:
[----:B------:R-:W-:Y:S05]  /*0460*/  BRA.U !UP2, `(.L_x_563) ;  /* 0x000000010a507547 */ /* 0x000fea000b800000 */
[----:B------:R-:W-:Y:S02]  /*0470*/  UISETP.GE.U32.AND UP1, UPT, UR5, 0x4, UPT ;  /* 0x000000040500788c */ /* 0x000fe4000bf26070 */
[----:B------:R-:W-:-:S04]  /*0480*/  ULOP3.LUT UR6, UR9, 0x3, URZ, 0xc0, !UPT ;  /* 0x0000000309067892 */ /* 0x000fc8000f8ec0ff */
[----:B------:R-:W-:-:S03]  /*0490*/  UISETP.NE.AND UP2, UPT, UR6, URZ, UPT ;  /* 0x000000ff0600728c */ /* 0x000fc6000bf45270 */
[----:B------:R-:W-:Y:S08]  /*04a0*/  BRA.U !UP1, `(.L_x_567) ;  /* 0x00000001091c7547 */ /* 0x000ff0000b800000 */
[----:B01----:R-:W-:Y:S01]  /*04b0*/  IADD3 R14, P0, PT, R17, UR4, RZ ;  /* 0x00000004110e7c10 */ /* 0x003fe2000ff1e0ff */
[----:B------:R-:W-:-:S04]  /*04c0*/  UIADD3 UR4, UPT, UPT, UR4, 0x4, URZ ;  /* 0x0000000404047890 */ /* 0x000fc8000fffe0ff */
[----:B------:R-:W-:-:S05]  /*04d0*/  IMAD.X R15, RZ, RZ, R16, P0 ;  /* 0x000000ffff0f7224 */ /* 0x000fca00000e0610 */
[----:B------:R2:W-:Y:S04]  /*04e0*/  STG.E.U8 desc[UR10][R14.64], RZ ;  /* 0x000000ff0e007986 */ /* 0x0005e8000c10110a */
[----:B------:R2:W-:Y:S04]  /*04f0*/  STG.E.U8 desc[UR10][R14.64+0x1], RZ ;  /* 0x000001ff0e007986 */ /* 0x0005e8000c10110a */
[----:B------:R2:W-:Y:S04]  /*0500*/  STG.E.U8 desc[UR10][R14.64+0x2], RZ ;  /* 0x000002ff0e007986 */ /* 0x0005e8000c10110a */
[----:B------:R2:W-:Y:S02]  /*0510*/  STG.E.U8 desc[UR10][R14.64+0x3], RZ ;  /* 0x000003ff0e007986 */ /* 0x0005e4000c10110a */
.L_x_567:
[----:B------:R-:W-:Y:S05]  /*0520*/  BRA.U !UP2, `(.L_x_563) ;  /* 0x000000010a207547 */ /* 0x000fea000b800000 */
[----:B------:R-:W-:-:S05]  /*0530*/  UMOV UR5, URZ ;  /* 0x000000ff00057c82 */ /* 0x000fca0008000000 */
.L_x_568:
[----:B0123--:R-:W-:Y:S01]  /*0540*/  IADD3 R14, P0, PT, R17, UR4, RZ ;  /* 0x00000004110e7c10 */ /* 0x00ffe2000ff1e0ff */
[----:B------:R-:W-:Y:S02]  /*0550*/  UIADD3 UR5, UPT, UPT, UR5, 0x1, URZ ;  /* 0x0000000105057890 */ /* 0x000fe4000fffe0ff */
[----:B------:R-:W-:Y:S02]  /*0560*/  UIADD3 UR4, UPT, UPT, UR4, 0x1, URZ ;  /* 0x0000000104047890 */ /* 0x000fe4000fffe0ff */
[----:B------:R-:W-:Y:S01]  /*0570*/  IMAD.X R15, RZ, RZ, R16, P0 ;  /* 0x000000ffff0f7224 */ /* 0x000fe200000e0610 */
[----:B------:R-:W-:-:S04]  /*0580*/  UISETP.NE.AND UP1, UPT, UR5, UR6, UPT ;  /* 0x000000060500728c */ /* 0x000fc8000bf25270 */
[----:B------:R3:W-:Y:S05]  /*0590*/  STG.E.U8 desc[UR10][R14.64], RZ ;  /* 0x000000ff0e007986 */ /* 0x0007ea000c10110a */
[----:B------:R-:W-:Y:S05]  /*05a0*/  BRA.U UP1, `(.L_x_568) ;  /* 0xfffffffd01e47547 */ /* 0x000fea000b83ffff */
.L_x_563:
[----:B------:R-:W-:-:S09]  /*05b0*/  UISETP.GE.AND UP1, UPT, UR8, 0x1, UPT ;  /* 0x000000010800788c */ /* 0x000fd2000bf26270 */
[----:B------:R-:W-:Y:S05]  /*05c0*/  BRA.U !UP1, `(.L_x_569) ;  /* 0x0000001909d07547 */ /* 0x000fea000b800000 */
[----:B------:R-:W-:Y:S05]  /*05d0*/  BRA.U !UP0, `(.L_x_570) ;  /* 0x0000001108347547 */ /* 0x000fea000b800000 */
[----:B------:R-:W-:-:S05]  /*05e0*/  UMOV UR4, URZ ;  /* 0x000000ff00047c82 */ /* 0x000fca0008000000 */
.L_x_581:
[----:B------:R-:W4:Y:S01]  /*05f0*/  LDCU UR5, c[0x3][0x60] ;  /* 0x00c00c00ff0577ac */ /* 0x000f220008000800 */
[----:B0123-5:R-:W-:Y:S01]  /*0600*/  SHF.R.U32.HI R14, RZ, 0x2, R3 ;  /* 0x00000002ff0e7819 */ /* 0x02ffe20000011603 */
[----:B------:R-:W-:Y:S01]  /*0610*/  VIADD R2, R2, 0x587c5 ;  /* 0x000587c502027836 */ /* 0x000fe20000000000 */
[----:B------:R-:W-:Y:S01]  /*0620*/  SHF.L.U32 R22, R9, 0x4, RZ ;  /* 0x0000000409167819 */ /* 0x000fe200000006ff */
[----:B------:R-:W0:Y:S01]  /*0630*/  LDCU.64 UR6, c[0x0][0x380] ;  /* 0x00007000ff0677ac */ /* 0x000e220008000a00 */
[----:B------:R-:W-:-:S05]  /*0640*/  LOP3.LUT R14, R14, R3, RZ, 0x3c, !PT ;  /* 0x000000030e0e7212 */ /* 0x000fca00078e3cff */
[----:B------:R-:W-:-:S05]  /*0650*/  IMAD.SHL.U32 R3, R14, 0x2, RZ ;  /* 0x000000020e037824 */ /* 0x000fca00078e00ff */
[----:B------:R-:W-:Y:S01]  /*0660*/  LOP3.LUT R3, R9, R22, R3, 0x96, !PT ;  /* 0x0000001609037212 */ /* 0x000fe200078e9603 */
[----:B----4-:R-:W1:Y:S01]  /*0670*/  I2F.U32.RP R23, UR5 ;  /* 0x0000000500177d06 */ /* 0x010e620008209000 */
[----:B------:R-:W-:-:S07]  /*0680*/  ISETP.NE.U32.AND P1, PT, RZ, UR5, PT ;  /* 0x00000005ff007c0c */ /* 0x000fce000bf25070 */
[----:B-1----:R-:W1:Y:S02]  /*0690*/  MUFU.RCP R23, R23 ;  /* 0x0000001700177308 */ /* 0x002e640000001000 */
[----:B-1----:R-:W-:Y:S01]  /*06a0*/  VIADD R15, R23, 0xffffffe ;  /* 0x0ffffffe170f7836 */ /* 0x002fe20000000000 */
[----:B------:R-:W-:Y:S01]  /*06b0*/  LOP3.LUT R23, R3, R14, RZ, 0x3c, !PT ;  /* 0x0000000e03177212 */ /* 0x000fe200078e3cff */
[----:B------:R-:W-:-:S04]  /*06c0*/  IMAD.MOV.U32 R14, RZ, RZ, RZ ;  /* 0x000000ffff0e7224 */ /* 0x000fc800078e00ff */
[----:B------:R-:W1:Y:S01]  /*06d0*/  F2I.FTZ.U32.TRUNC.NTZ R15, R15 ;  /* 0x0000000f000f7305 */ /* 0x000e62000021f000 */
[----:B------:R-:W-:Y:S02]  /*06e0*/  IMAD.IADD R3, R23, 0x1, R2 ;  /* 0x0000000117037824 */ /* 0x000fe400078e0202 */
[----:B-1----:R-:W-:-:S04]  /*06f0*/  IMAD.MOV R25, RZ, RZ, -R15 ;  /* 0x000000ffff197224 */ /* 0x002fc800078e0a0f */
[----:B------:R-:W-:-:S04]  /*0700*/  IMAD R25, R25, UR5, RZ ;  /* 0x0000000519197c24 */ /* 0x000fc8000f8e02ff */
[----:B------:R-:W-:-:S06]  /*0710*/  IMAD.HI.U32 R14, R15, R25, R14 ;  /* 0x000000190f0e7227 */ /* 0x000fcc00078e000e */
[----:B------:R-:W-:-:S04]  /*0720*/  IMAD.HI.U32 R14, R14, R3, RZ ;  /* 0x000000030e0e7227 */ /* 0x000fc800078e00ff */
[----:B------:R-:W-:-:S04]  /*0730*/  IMAD.MOV R14, RZ, RZ, -R14 ;  /* 0x000000ffff0e7224 */ /* 0x000fc800078e0a0e */
[----:B------:R-:W-:Y:S02]  /*0740*/  IMAD R3, R14, UR5, R3 ;  /* 0x000000050e037c24 */ /* 0x000fe4000f8e0203 */
[----:B------:R-:W1:Y:S03]  /*0750*/  LDC.64 R14, c[0x0][0x398] ;  /* 0x0000e600ff0e7b82 */ /* 0x000e660000000a00 */
[----:B------:R-:W-:-:S13]  /*0760*/  ISETP.GE.U32.AND P0, PT, R3, UR5, PT ;  /* 0x0000000503007c0c */ /* 0x000fda000bf06070 */
[----:B------:R-:W-:-:S05]  /*0770*/  @P0 VIADD R3, R3, -UR5 ;  /* 0x8000000503030c36 */ /* 0x000fca0008000000 */
[----:B------:R-:W-:-:S13]  /*0780*/  ISETP.GE.U32.AND P0, PT, R3, UR5, PT ;  /* 0x0000000503007c0c */ /* 0x000fda000bf06070 */
[----:B------:R-:W-:Y:S02]  /*0790*/  @P0 IADD3 R3, PT, PT, R3, -UR5, RZ ;  /* 0x8000000503030c10 */ /* 0x000fe4000fffe0ff */
[----:B------:R-:W-:Y:S01]  /*07a0*/  @!P1 LOP3.LUT R3, RZ, UR5, RZ, 0x33, !PT ;  /* 0x00000005ff039c12 */ /* 0x000fe2000f8e33ff */
[----:B------:R-:W2:Y:S04]  /*07b0*/  LDCU UR5, c[0x3][0x5c] ;  /* 0x00c00b80ff0577ac */ /* 0x000ea80008000800 */
[----:B-1----:R-:W-:-:S06]  /*07c0*/  IMAD.WIDE R14, R3, 0x8, R14 ;  /* 0x00000008030e7825 */ /* 0x002fcc00078e020e */
[----:B------:R-:W3:Y:S01]  /*07d0*/  LDG.E.64 R14, desc[UR10][R14.64] ;  /* 0x0000000a0e0e7981 */ /* 0x000ee2000c1e1b00 */
[----:B------:R-:W-:Y:S01]  /*07e0*/  SHF.R.S32.HI R22, RZ, 0x1f, R0 ;  /* 0x0000001fff167819 */ /* 0x000fe20000011400 */
[----:B------:R-:W-:Y:S01]  /*07f0*/  IMAD.MOV.U32 R26, RZ, RZ, RZ ;  /* 0x000000ffff1a7224 */ /* 0x000fe200078e00ff */
[----:B------:R-:W-:-:S05]  /*0800*/  IADD3 R3, P0, PT, R0, UR4, RZ ;  /* 0x0000000400037c10 */ /* 0x000fca000ff1e0ff */
[----:B------:R-:W-:Y:S01]  /*0810*/  IMAD.X R22, RZ, RZ, R22, P0 ;  /* 0x000000ffff167224 */ /* 0x000fe200000e0616 */
[----:B0-----:R-:W-:Y:S01]  /*0820*/  LEA R24, P0, R3, UR6, 0x3 ;  /* 0x0000000603187c11 */ /* 0x001fe2000f8018ff */
[----:B--2---:R-:W-:-:S03]  /*0830*/  UISETP.GE.U32.AND UP0, UPT, UR5, 0x8, UPT ;  /* 0x000000080500788c */ /* 0x004fc6000bf06070 */
[----:B------:R-:W-:Y:S01]  /*0840*/  LEA.HI.X R25, R3, UR7, R22, 0x3, P0 ;  /* 0x0000000703197c11 */ /* 0x000fe200080f1c16 */
[----:B------:R-:W-:Y:S02]  /*0850*/  IMAD.MOV.U32 R3, RZ, RZ, R12 ;  /* 0x000000ffff037224 */ /* 0x000fe400078e000c */
[----:B------:R-:W-:Y:S02]  /*0860*/  IMAD.MOV.U32 R12, RZ, RZ, R13 ;  /* 0x000000ffff0c7224 */ /* 0x000fe400078e000d */
[----:B------:R-:W-:Y:S02]  /*0870*/  IMAD.MOV.U32 R13, RZ, RZ, R8 ;  /* 0x000000ffff0d7224 */ /* 0x000fe400078e0008 */
[----:B------:R-:W-:Y:S01]  /*0880*/  IMAD.MOV.U32 R8, RZ, RZ, R9 ;  /* 0x000000ffff087224 */ /* 0x000fe200078e0009 */
[----:B------:R-:W-:Y:S01]  /*0890*/  MOV R9, R23 ;  /* 0x0000001700097202 */ /* 0x000fe20000000f00 */
[----:B---3--:R0:W-:Y:S01]  /*08a0*/  STG.E.64 desc[UR10][R24.64], R14 ;  /* 0x0000000e18007986 */ /* 0x0081e2000c101b0a */
[----:B------:R-:W-:Y:S05]  /*08b0*/  BRA.U !UP0, `(.L_x_571) ;  /* 0x0000000508a47547 */ /* 0x000fea000b800000 */
[----:B------:R-:W1:Y:S01]  /*08c0*/  LDCU.64 UR12, c[0x0][0x388] ;  /* 0x00007100ff0c77ac */ /* 0x000e620008000a00 */
[----:B------:R-:W2:Y:S01]  /*08d0*/  LDCU.64 UR6, c[0x0][0x3a0] ;  /* 0x00007400ff0677ac */ /* 0x000ea20008000a00 */
[----:B------:R-:W3:Y:S01]  /*08e0*/  LDCU UR5, c[0x3][0x5c] ;  /* 0x00c00b80ff0577ac */ /* 0x000ee20008000800 */
[----:B------:R-:W4:Y:S01]  /*08f0*/  LDCU UR8, c[0x3][0x54] ;  /* 0x00c00a80ff0877ac */ /* 0x000f220008000800 */
[----:B-1----:R-:W-:Y:S01]  /*0900*/  IADD3 R17, P0, PT, R21, UR12, RZ ;  /* 0x0000000c15117c10 */ /* 0x002fe2000ff1e0ff */
[----:B--2---:R-:W-:-:S03]  /*0910*/  UIADD3 UR6, UP0, UPT, UR6, 0x20, URZ ;  /* 0x0000002006067890 */ /* 0x004fc6000ff1e0ff */
[----:B------:R-:W-:Y:S02]  /*0920*/  IADD3.X R16, PT, PT, R18, UR13, RZ, P0, !PT ;  /* 0x0000000d12107c10 */ /* 0x000fe400087fe4ff */
[----:B------:R-:W-:Y:S01]  /*0930*/  IADD3 R26, P0, PT, R17, 0x3, RZ ;  /* 0x00000003111a7810 */ /* 0x000fe20007f1e0ff */
[----:B------:R-:W-:Y:S02]  /*0940*/  UIADD3.X UR7, UPT, UPT, URZ, UR7, URZ, UP0, !UPT ;  /* 0x00000007ff077290 */ /* 0x000fe400087fe4ff */
[----:B---3--:R-:W-:Y:S01]  /*0950*/  ULOP3.LUT UR5, UR5, 0x7ffffff8, URZ, 0xc0, !UPT ;  /* 0x7ffffff805057892 */ /* 0x008fe2000f8ec0ff */
[----:B------:R-:W-:Y:S02]  /*0960*/  IMAD.U32 R22, RZ, RZ, UR6 ;  /* 0x00000006ff167e24 */ /* 0x000fe4000f8e00ff */
[----:B------:R-:W-:Y:S01]  /*0970*/  IMAD.X R29, RZ, RZ, R16, P0 ;  /* 0x000000ffff1d7224 */ /* 0x000fe200000e0610 */
[----:B------:R-:W-:Y:S01]  /*0980*/  UIADD3 UR5, UPT, UPT, -UR5, URZ, URZ ;  /* 0x000000ff05057290 */ /* 0x000fe2000fffe1ff */
[----:B----4-:R-:W-:-:S11]  /*0990*/  IMAD.U32 R23, RZ, RZ, UR7 ;  /* 0x00000007ff177e24 */ /* 0x010fd6000f8e00ff */
.L_x_572:
[----:B01----:R-:W2:Y:S02]  /*09a0*/  LDG.E.64 R24, desc[UR10][R22.64+-0x20] ;  /* 0xffffe00a16187981 */ /* 0x003ea4000c1e1b00 */
[----:B--2---:R-:W-:Y:S02]  /*09b0*/  LOP3.LUT R25, R25, R15, RZ, 0xc0, !PT ;  /* 0x0000000f19197212 */ /* 0x004fe400078ec0ff */
[----:B------:R-:W-:-:S04]  /*09c0*/  LOP3.LUT R30, R24, R14, RZ, 0xc0, !PT ;  /* 0x0000000e181e7212 */ /* 0x000fc800078ec0ff */
[----:B------:R-:W-:Y:S08]  /*09d0*/  POPC R24, R30 ;  /* 0x0000001e00187309 */ /* 0x000ff00000000000 */
[----:B------:R-:W0:Y:S02]  /*09e0*/  POPC R25, R25 ;  /* 0x0000001900197309 */ /* 0x000e240000000000 */
[----:B0-----:R-:W-:Y:S01]  /*09f0*/  IMAD.IADD R24, R24, 0x1, R25 ;  /* 0x0000000118187824 */ /* 0x001fe200078e0219 */
[----:B------:R-:W-:-:S04]  /*0a00*/  MOV R25, R29 ;  /* 0x0000001d00197202 */ /* 0x000fc80000000f00 */
[----:B------:R-:W-:Y:S01]  /*0a10*/  ISETP.GE.AND P0, PT, R24, UR8, PT ;  /* 0x0000000818007c0c */ /* 0x000fe2000bf06270 */
[----:B------:R-:W-:-:S12]  /*0a20*/  IMAD.MOV.U32 R24, RZ, RZ, R26 ;  /* 0x000000ffff187224 */ /* 0x000fd800078e001a */
[----:B------:R-:W2:Y:S02]  /*0a30*/  @P0 LDG.E.U8 R26, desc[UR10][R24.64+-0x3] ;  /* 0xfffffd0a181a0981 */ /* 0x000ea4000c1e1100 */
[----:B--2---:R-:W-:-:S05]  /*0a40*/  @P0 VIADD R29, R26, 0x1 ;  /* 0x000000011a1d0836 */ /* 0x004fca0000000000 */
[----:B------:R0:W-:Y:S04]  /*0a50*/  @P0 STG.E.U8 desc[UR10][R24.64+-0x3], R29 ;  /* 0xfffffd1d18000986 */ /* 0x0001e8000c10110a */
[----:B------:R-:W2:Y:S02]  /*0a60*/  LDG.E.64 R26, desc[UR10][R22.64+-0x18] ;  /* 0xffffe80a161a7981 */ /* 0x000ea4000c1e1b00 */
[----:B--2---:R-:W-:Y:S02]  /*0a70*/  LOP3.LUT R28, R26, R14, RZ, 0xc0, !PT ;  /* 0x0000000e1a1c7212 */ /* 0x004fe400078ec0ff */
[----:B------:R-:W-:Y:S02]  /*0a80*/  LOP3.LUT R33, R27, R15, RZ, 0xc0, !PT ;  /* 0x0000000f1b217212 */ /* 0x000fe400078ec0ff */
[----:B------:R-:W-:Y:S08]  /*0a90*/  POPC R26, R28 ;  /* 0x0000001c001a7309 */ /* 0x000ff00000000000 */
[----:B------:R-:W1:Y:S02]  /*0aa0*/  POPC R27, R33 ;  /* 0x00000021001b7309 */ /* 0x000e640000000000 */
[----:B-1----:R-:W-:-:S05]  /*0ab0*/  IMAD.IADD R26, R26, 0x1, R27 ;  /* 0x000000011a1a7824 */ /* 0x002fca00078e021b */
[----:B------:R-:W-:-:S13]  /*0ac0*/  ISETP.GE.AND P0, PT, R26, UR8, PT ;  /* 0x000000081a007c0c */ /* 0x000fda000bf06270 */
[----:B------:R-:W2:Y:S02]  /*0ad0*/  @P0 LDG.E.U8 R26, desc[UR10][R24.64+-0x2] ;  /* 0xfffffe0a181a0981 */ /* 0x000ea4000c1e1100 */
[----:B--2---:R-:W-:-:S05]  /*0ae0*/  @P0 VIADD R31, R26, 0x1 ;  /* 0x000000011a1f0836 */ /* 0x004fca0000000000 */
[----:B------:R1:W-:Y:S04]  /*0af0*/  @P0 STG.E.U8 desc[UR10][R24.64+-0x2], R31 ;  /* 0xfffffe1f18000986 */ /* 0x0003e8000c10110a */
[----:B------:R-:W2:Y:S02]  /*0b00*/  LDG.E.64 R26, desc[UR10][R22.64+-0x10] ;  /* 0xfffff00a161a7981 */ /* 0x000ea4000c1e1b00 */
[----:B--2---:R-:W-:Y:S02]  /*0b10*/  LOP3.LUT R30, R26, R14, RZ, 0xc0, !PT ;  /* 0x0000000e1a1e7212 */ /* 0x004fe400078ec0ff */
[----:B------:R-:W-:Y:S02]  /*0b20*/  LOP3.LUT R32, R27, R15, RZ, 0xc0, !PT ;  /* 0x0000000f1b207212 */ /* 0x000fe400078ec0ff */
[----:B------:R-:W-:Y:S08]  /*0b30*/  POPC R26, R30 ;  /* 0x0000001e001a7309 */ /* 0x000ff00000000000 */
[----:B------:R-:W2:Y:S02]  /*0b40*/  POPC R27, R32 ;  /* 0x00000020001b7309 */ /* 0x000ea40000000000 */
[----:B--2---:R-:W-:-:S05]  /*0b50*/  IMAD.IADD R26, R26, 0x1, R27 ;  /* 0x000000011a1a7824 */ /* 0x004fca00078e021b */
[----:B------:R-:W-:-:S13]  /*0b60*/  ISETP.GE.AND P0, PT, R26, UR8, PT ;  /* 0x000000081a007c0c */ /* 0x000fda000bf06270 */
[----:B------:R-:W0:Y:S02]  /*0b70*/  @P0 LDG.E.U8 R26, desc[UR10][R24.64+-0x1] ;  /* 0xffffff0a181a0981 */ /* 0x000e24000c1e1100 */
[----:B0-----:R-:W-:-:S05]  /*0b80*/  @P0 VIADD R29, R26, 0x1 ;  /* 0x000000011a1d0836 */ /* 0x001fca0000000000 */
[----:B------:R0:W-:Y:S04]  /*0b90*/  @P0 STG.E.U8 desc[UR10][R24.64+-0x1], R29 ;  /* 0xffffff1d18000986 */ /* 0x0001e8000c10110a */
[----:B------:R-:W2:Y:S02]  /*0ba0*/  LDG.E.64 R26, desc[UR10][R22.64+-0x8] ;  /* 0xfffff80a161a7981 */ /* 0x000ea4000c1e1b00 */
[----:B--2---:R-:W-:Y:S02]  /*0bb0*/  LOP3.LUT R28, R26, R14, RZ, 0xc0, !PT ;  /* 0x0000000e1a1c7212 */ /* 0x004fe400078ec0ff */
[----:B------:R-:W-:Y:S02]  /*0bc0*/  LOP3.LUT R33, R27, R15, RZ, 0xc0, !PT ;  /* 0x0000000f1b217212 */ /* 0x000fe400078ec0ff */
[----:B------:R-:W-:Y:S08]  /*0bd0*/  POPC R26, R28 ;  /* 0x0000001c001a7309 */ /* 0x000ff00000000000 */
[----:B------:R-:W2:Y:S02]  /*0be0*/  POPC R27, R33 ;  /* 0x00000021001b7309 */ /* 0x000ea40000000000 */
[----:B--2---:R-:W-:-:S04]  /*0bf0*/  IADD3 R26, PT, PT, R26, R27, RZ ;  /* 0x0000001b1a1a7210 */ /* 0x004fc80007ffe0ff */
[----:B------:R-:W-:-:S13]  /*0c00*/  ISETP.GE.AND P0, PT, R26, UR8, PT ;  /* 0x000000081a007c0c */ /* 0x000fda000bf06270 */
[----:B------:R-:W1:Y:S02]  /*0c10*/  @P0 LDG.E.U8 R26, desc[UR10][R24.64] ;  /* 0x0000000a181a0981 */ /* 0x000e64000c1e1100 */
[----:B-1----:R-:W-:-:S05]  /*0c20*/  @P0 VIADD R31, R26, 0x1 ;  /* 0x000000011a1f0836 */ /* 0x002fca0000000000 */
        /* <DEDUP_REMOVED lines=18> */
[----:B------:R-:W1:Y:S02]  /*0d50*/  @P0 LDG.E.U8 R26, desc[UR10][R24.64+0x2] ;  /* 0x0000020a181a0981 */ /* 0x000e64000c1e1100 */
[----:B-1----:R-:W-:-:S05]  /*0d60*/  @P0 VIADD R31, R26, 0x1 ;  /* 0x000000011a1f0836 */ /* 0x002fca0000000000 */
[----:B------:R-:W-:Y:S04]  /*0d70*/  @P0 STG.E.U8 desc[UR10][R24.64+0x2], R31 ;  /* 0x0000021f18000986 */ /* 0x000fe8000c10110a */
[----:B------:R-:W2:Y:S02]  /*0d80*/  LDG.E.64 R26, desc[UR10][R22.64+0x10] ;  /* 0x0000100a161a7981 */ /* 0x000ea4000c1e1b00 */
[----:B--2---:R-:W-:Y:S02]  /*0d90*/  LOP3.LUT R30, R26, R14, RZ, 0xc0, !PT ;  /* 0x0000000e1a1e7212 */ /* 0x004fe400078ec0ff */
[----:B------:R-:W-:Y:S02]  /*0da0*/  LOP3.LUT R32, R27, R15, RZ, 0xc0, !PT ;  /* 0x0000000f1b207212 */ /* 0x000fe400078ec0ff */
[----:B------:R-:W-:Y:S08]  /*0db0*/  POPC R26, R30 ;  /* 0x0000001e001a7309 */ /* 0x000ff00000000000 */
[----:B------:R-:W1:Y:S02]  /*0dc0*/  POPC R27, R32 ;  /* 0x00000020001b7309 */ /* 0x000e640000000000 */
[----:B-1----:R-:W-:-:S04]  /*0dd0*/  IADD3 R26, PT, PT, R26, R27, RZ ;  /* 0x0000001b1a1a7210 */ /* 0x002fc80007ffe0ff */
        /* <DEDUP_REMOVED lines=11> */
[----:B------:R-:W2:Y:S01]  /*0e90*/  @P0 LDG.E.U8 R26, desc[UR10][R24.64+0x4] ;  /* 0x0000040a181a0981 */ /* 0x000ea2000c1e1100 */
[----:B------:R-:W-:-:S04]  /*0ea0*/  UIADD3 UR5, UPT, UPT, UR5, 0x8, URZ ;  /* 0x0000000805057890 */ /* 0x000fc8000fffe0ff */
[----:B------:R-:W-:Y:S01]  /*0eb0*/  UISETP.NE.AND UP0, UPT, UR5, URZ, UPT ;  /* 0x000000ff0500728c */ /* 0x000fe2000bf05270 */
[----:B--2---:R-:W-:Y:S01]  /*0ec0*/  @P0 VIADD R27, R26, 0x1 ;  /* 0x000000011a1b0836 */ /* 0x004fe20000000000 */
[----:B------:R-:W-:-:S04]  /*0ed0*/  IADD3 R26, P1, PT, R24, 0x8, RZ ;  /* 0x00000008181a7810 */ /* 0x000fc80007f3e0ff */
[----:B------:R1:W-:Y:S01]  /*0ee0*/  @P0 STG.E.U8 desc[UR10][R24.64+0x4], R27 ;  /* 0x0000041b18000986 */ /* 0x0003e2000c10110a */
[----:B------:R-:W-:Y:S01]  /*0ef0*/  IADD3 R22, P0, PT, R22, 0x40, RZ ;  /* 0x0000004016167810 */ /* 0x000fe20007f1e0ff */
[----:B0-----:R-:W-:-:S04]  /*0f00*/  IMAD.X R29, RZ, RZ, R25, P1 ;  /* 0x000000ffff1d7224 */ /* 0x001fc800008e0619 */
[----:B------:R-:W-:Y:S01]  /*0f10*/  IMAD.X R23, RZ, RZ, R23, P0 ;  /* 0x000000ffff177224 */ /* 0x000fe200000e0617 */
[----:B------:R-:W-:Y:S07]  /*0f20*/  BRA.U UP0, `(.L_x_572) ;  /* 0xfffffff9009c7547 */ /* 0x000fee000b83ffff */
[----:B------:R-:W0:Y:S02]  /*0f30*/  LDC R26, c[0x3][0x5c] ;  /* 0x00c01700ff1a7b82 */ /* 0x000e240000000800 */
[----:B0-----:R-:W-:-:S07]  /*0f40*/  LOP3.LUT R26, R26, 0x7ffffff8, RZ, 0xc0, !PT ;  /* 0x7ffffff81a1a7812 */ /* 0x001fce00078ec0ff */
.L_x_571:
[----:B------:R-:W2:Y:S02]  /*0f50*/  LDCU UR5, c[0x3][0x5c] ;  /* 0x00c00b80ff0577ac */ /* 0x000ea40008000800 */
[----:B--2---:R-:W-:-:S04]  /*0f60*/  ULOP3.LUT UR5, UR5, 0x7, URZ, 0xc0, !UPT ;  /* 0x0000000705057892 */ /* 0x004fc8000f8ec0ff */
[----:B------:R-:W-:-:S09]  /*0f70*/  UISETP.NE.AND UP0, UPT, UR5, URZ, UPT ;  /* 0x000000ff0500728c */ /* 0x000fd2000bf05270 */
[----:B------:R-:W-:Y:S05]  /*0f80*/  BRA.U !UP0, `(.L_x_573) ;  /* 0x0000000508b47547 */ /* 0x000fea000b800000 */
[----:B------:R-:W-:-:S04]  /*0f90*/  UIADD3 UR5, UPT, UPT, UR5, -0x1, URZ ;  /* 0xffffffff05057890 */ /* 0x000fc8000fffe0ff */
[----:B------:R-:W-:-:S09]  /*0fa0*/  UISETP.GE.U32.AND UP0, UPT, UR5, 0x3, UPT ;  /* 0x000000030500788c */ /* 0x000fd2000bf06070 */
[----:B------:R-:W-:Y:S05]  /*0fb0*/  BRA.U !UP0, `(.L_x_574) ;  /* 0x0000000108c87547 */ /* 0x000fea000b800000 */
[----:B01----:R-:W0:Y:S01]  /*0fc0*/  LDC.64 R24, c[0x0][0x3a0] ;  /* 0x0000e800ff187b82 */ /* 0x003e220000000a00 */
[----:B------:R-:W1:Y:S01]  /*0fd0*/  LDCU UR5, c[0x3][0x54] ;  /* 0x00c00a80ff0577ac */ /* 0x000e620008000800 */
[----:B0-----:R-:W-:-:S05]  /*0fe0*/  IMAD.WIDE.U32 R24, R26, 0x8, R24 ;  /* 0x000000081a187825 */ /* 0x001fca00078e0018 */
[----:B------:R-:W2:Y:S02]  /*0ff0*/  LDG.E.64 R22, desc[UR10][R24.64] ;  /* 0x0000000a18167981 */ /* 0x000ea4000c1e1b00 */
[----:B--2---:R-:W-:Y:S02]  /*1000*/  LOP3.LUT R28, R22, R14, RZ, 0xc0, !PT ;  /* 0x0000000e161c7212 */ /* 0x004fe400078ec0ff */
[----:B------:R-:W-:Y:S02]  /*1010*/  LOP3.LUT R31, R23, R15, RZ, 0xc0, !PT ;  /* 0x0000000f171f7212 */ /* 0x000fe400078ec0ff */
[----:B------:R-:W-:Y:S08]  /*1020*/  POPC R22, R28 ;  /* 0x0000001c00167309 */ /* 0x000ff00000000000 */
[----:B------:R-:W0:Y:S02]  /*1030*/  POPC R23, R31 ;  /* 0x0000001f00177309 */ /* 0x000e240000000000 */
[----:B0-----:R-:W-:-:S04]  /*1040*/  IADD3 R22, PT, PT, R22, R23, RZ ;  /* 0x0000001716167210 */ /* 0x001fc80007ffe0ff */
[----:B-1----:R-:W-:Y:S01]  /*1050*/  ISETP.GE.AND P0, PT, R22, UR5, PT ;  /* 0x0000000516007c0c */ /* 0x002fe2000bf06270 */
[----:B------:R-:W0:Y:S01]  /*1060*/  LDCU UR5, c[0x3][0x54] ;  /* 0x00c00a80ff0577ac */ /* 0x000e220008000800 */
[----:B------:R-:W-:-:S05]  /*1070*/  IADD3 R22, P1, PT, R26, R17, RZ ;  /* 0x000000111a167210 */ /* 0x000fca0007f3e0ff */
[----:B------:R-:W-:-:S06]  /*1080*/  IMAD.X R23, RZ, RZ, R16, P1 ;  /* 0x000000ffff177224 */ /* 0x000fcc00008e0610 */
        /* <DEDUP_REMOVED lines=9> */
[----:B0-----:R-:W-:-:S13]  /*1120*/  ISETP.GE.AND P0, PT, R28, UR5, PT ;  /* 0x000000051c007c0c */ /* 0x001fda000bf06270 */
[----:B------:R-:W2:Y:S02]  /*1130*/  @P0 LDG.E.U8 R28, desc[UR10][R22.64+0x1] ;  /* 0x0000010a161c0981 */ /* 0x000ea4000c1e1100 */
[----:B--2---:R-:W-:-:S05]  /*1140*/  @P0 VIADD R31, R28, 0x1 ;  /* 0x000000011c1f0836 */ /* 0x004fca0000000000 */
[----:B------:R0:W-:Y:S04]  /*1150*/  @P0 STG.E.U8 desc[UR10][R22.64+0x1], R31 ;  /* 0x0000011f16000986 */ /* 0x0001e8000c10110a */
[----:B------:R-:W2:Y:S02]  /*1160*/  LDG.E.64 R28, desc[UR10][R24.64+0x10] ;  /* 0x0000100a181c7981 */ /* 0x000ea4000c1e1b00 */
[----:B--2---:R-:W-:Y:S02]  /*1170*/  LOP3.LUT R32, R28, R14, RZ, 0xc0, !PT ;  /* 0x0000000e1c207212 */ /* 0x004fe400078ec0ff */
[----:B------:R-:W-:Y:S02]  /*1180*/  LOP3.LUT R33, R29, R15, RZ, 0xc0, !PT ;  /* 0x0000000f1d217212 */ /* 0x000fe400078ec0ff */
[----:B-1----:R-:W-:Y:S08]  /*1190*/  POPC R27, R32 ;  /* 0x00000020001b7309 */ /* 0x002ff00000000000 */
[----:B------:R-:W1:Y:S02]  /*11a0*/  POPC R28, R33 ;  /* 0x00000021001c7309 */ /* 0x000e640000000000 */
[----:B-1----:R-:W-:-:S05]  /*11b0*/  IMAD.IADD R27, R27, 0x1, R28 ;  /* 0x000000011b1b7824 */ /* 0x002fca00078e021c */
[----:B------:R-:W-:-:S13]  /*11c0*/  ISETP.GE.AND P0, PT, R27, UR5, PT ;  /* 0x000000051b007c0c */ /* 0x000fda000bf06270 */
[----:B------:R-:W2:Y:S02]  /*11d0*/  @P0 LDG.E.U8 R27, desc[UR10][R22.64+0x2] ;  /* 0x0000020a161b0981 */ /* 0x000ea4000c1e1100 */
[----:B--2---:R-:W-:-:S05]  /*11e0*/  @P0 IADD3 R27, PT, PT, R27, 0x1, RZ ;  /* 0x000000011b1b0810 */ /* 0x004fca0007ffe0ff */
[----:B------:R0:W-:Y:S04]  /*11f0*/  @P0 STG.E.U8 desc[UR10][R22.64+0x2], R27 ;  /* 0x0000021b16000986 */ /* 0x0001e8000c10110a */
[----:B------:R-:W2:Y:S01]  /*1200*/  LDG.E.64 R28, desc[UR10][R24.64+0x18] ;  /* 0x0000180a181c7981 */ /* 0x000ea2000c1e1b00 */
[----:B------:R-:W-:Y:S01]  /*1210*/  BSSY.RECONVERGENT B0, `(.L_x_575) ;  /* 0x000000b000007945 */ /* 0x000fe20003800200 */
[----:B--2---:R-:W-:Y:S02]  /*1220*/  LOP3.LUT R29, R29, R15, RZ, 0xc0, !PT ;  /* 0x0000000f1d1d7212 */ /* 0x004fe400078ec0ff */
[----:B------:R-:W-:-:S04]  /*1230*/  LOP3.LUT R30, R28, R14, RZ, 0xc0, !PT ;  /* 0x0000000e1c1e7212 */ /* 0x000fc800078ec0ff */
[----:B------:R-:W-:Y:S08]  /*1240*/  POPC R28, R30 ;  /* 0x0000001e001c7309 */ /* 0x000ff00000000000 */
[----:B------:R-:W1:Y:S02]  /*1250*/  POPC R29, R29 ;  /* 0x0000001d001d7309 */ /* 0x000e640000000000 */
[----:B-1----:R-:W-:-:S05]  /*1260*/  IMAD.IADD R28, R28, 0x1, R29 ;  /* 0x000000011c1c7824 */ /* 0x002fca00078e021d */
[----:B------:R-:W-:-:S13]  /*1270*/  ISETP.GE.AND P0, PT, R28, UR5, PT ;  /* 0x000000051c007c0c */ /* 0x000fda000bf06270 */
[----:B0-----:R-:W-:Y:S05]  /*1280*/  @!P0 BRA `(.L_x_576) ;  /* 0x00000000000c8947 */ /* 0x001fea0003800000 */
[----:B------:R-:W2:Y:S02]  /*1290*/  LDG.E.U8 R24, desc[UR10][R22.64+0x3] ;  /* 0x0000030a16187981 */ /* 0x000ea4000c1e1100 */
[----:B--2---:R-:W-:-:S05]  /*12a0*/  VIADD R25, R24, 0x1 ;  /* 0x0000000118197836 */ /* 0x004fca0000000000 */
[----:B------:R0:W-:Y:S02]  /*12b0*/  STG.E.U8 desc[UR10][R22.64+0x3], R25 ;  /* 0x0000031916007986 */ /* 0x0001e4000c10110a */
.L_x_576:
[----:B------:R-:W-:Y:S05]  /*12c0*/  BSYNC.RECONVERGENT B0 ;  /* 0x0000000000007941 */ /* 0x000fea0003800200 */
.L_x_575:
[----:B------:R-:W-:-:S07]  /*12d0*/  VIADD R26, R26, 0x4 ;  /* 0x000000041a1a7836 */ /* 0x000fce0000000000 */
.L_x_574:
[----:B------:R-:W2:Y:S02]  /*12e0*/  LDCU UR5, c[0x3][0x5c] ;  /* 0x00c00b80ff0577ac */ /* 0x000ea40008000800 */
[----:B--2---:R-:W-:-:S09]  /*12f0*/  ULOP3.LUT UP0, UR5, UR5, 0x3, URZ, 0xc0, !UPT ;  /* 0x0000000305057892 */ /* 0x004fd2000f80c0ff */
[----:B------:R-:W-:Y:S05]  /*1300*/  BRA.U !UP0, `(.L_x_573) ;  /* 0x0000000108d47547 */ /* 0x000fea000b800000 */
[----:B------:R-:W-:-:S09]  /*1310*/  UISETP.NE.AND UP0, UPT, UR5, 0x1, UPT ;  /* 0x000000010500788c */ /* 0x000fd2000bf05270 */
[----:B------:R-:W-:Y:S05]  /*1320*/  BRA.U !UP0, `(.L_x_577) ;  /* 0x0000000108747547 */ /* 0x000fea000b800000 */
[----:B0-----:R-:W0:Y:S01]  /*1330*/  LDC.64 R22, c[0x0][0x3a0] ;  /* 0x0000e800ff167b82 */ /* 0x001e220000000a00 */
[----:B------:R-:W2:Y:S01]  /*1340*/  LDCU UR5, c[0x3][0x54] ;  /* 0x00c00a80ff0577ac */ /* 0x000ea20008000800 */
[----:B0-----:R-:W-:-:S05]  /*1350*/  IMAD.WIDE.U32 R22, R26, 0x8, R22 ;  /* 0x000000081a167825 */ /* 0x001fca00078e0016 */
[----:B-1----:R-:W3:Y:S02]  /*1360*/  LDG.E.64 R24, desc[UR10][R22.64] ;  /* 0x0000000a16187981 */ /* 0x002ee4000c1e1b00 */
[----:B---3--:R-:W-:Y:S02]  /*1370*/  LOP3.LUT R28, R24, R14, RZ, 0xc0, !PT ;  /* 0x0000000e181c7212 */ /* 0x008fe400078ec0ff */
[----:B------:R-:W-:Y:S02]  /*1380*/  LOP3.LUT R29, R25, R15, RZ, 0xc0, !PT ;  /* 0x0000000f191d7212 */ /* 0x000fe400078ec0ff */
[----:B------:R-:W-:Y:S08]  /*1390*/  POPC R24, R28 ;  /* 0x0000001c00187309 */ /* 0x000ff00000000000 */
[----:B------:R-:W0:Y:S02]  /*13a0*/  POPC R25, R29 ;  /* 0x0000001d00197309 */ /* 0x000e240000000000 */
[----:B0-----:R-:W-:-:S05]  /*13b0*/  IMAD.IADD R24, R24, 0x1, R25 ;  /* 0x0000000118187824 */ /* 0x001fca00078e0219 */
[----:B--2---:R-:W-:Y:S02]  /*13c0*/  ISETP.GE.AND P0, PT, R24, UR5, PT ;  /* 0x0000000518007c0c */ /* 0x004fe4000bf06270 */
[----:B------:R-:W-:-:S05]  /*13d0*/  IADD3 R24, P1, PT, R26, R17, RZ ;  /* 0x000000111a187210 */ /* 0x000fca0007f3e0ff */
[----:B------:R-:W-:-:S06]  /*13e0*/  IMAD.X R25, RZ, RZ, R16, P1 ;  /* 0x000000ffff197224 */ /* 0x000fcc00008e0610 */
        /* <DEDUP_REMOVED lines=15> */
.L_x_579:
[----:B------:R-:W-:Y:S05]  /*14e0*/  BSYNC.RECONVERGENT B0 ;  /* 0x0000000000007941 */ /* 0x000fea0003800200 */
.L_x_578:
[----:B------:R-:W-:-:S07]  /*14f0*/  VIADD R26, R26, 0x2 ;  /* 0x000000021a1a7836 */ /* 0x000fce0000000000 */
.L_x_577:
[----:B------:R-:W2:Y:S02]  /*1500*/  LDCU UR5, c[0x3][0x5c] ;  /* 0x00c00b80ff0577ac */ /* 0x000ea40008000800 */
[----:B--2---:R-:W-:-:S04]  /*1510*/  ULOP3.LUT UR5, UR5, 0x1, URZ, 0xc0, !UPT ;  /* 0x0000000105057892 */ /* 0x004fc8000f8ec0ff */
[----:B------:R-:W-:-:S09]  /*1520*/  UISETP.NE.U32.AND UP0, UPT, UR5, 0x1, UPT ;  /* 0x000000010500788c */ /* 0x000fd2000bf05070 */
[----:B------:R-:W-:Y:S05]  /*1530*/  BRA.U UP0, `(.L_x_573) ;  /* 0x0000000100487547 */ /* 0x000fea000b800000 */
[----:B0-----:R-:W0:Y:S01]  /*1540*/  LDC.64 R22, c[0x0][0x3a0] ;  /* 0x0000e800ff167b82 */ /* 0x001e220000000a00 */
[----:B------:R-:W2:Y:S01]  /*1550*/  LDCU UR5, c[0x3][0x54] ;  /* 0x00c00a80ff0577ac */ /* 0x000ea20008000800 */
[----:B0-----:R-:W-:-:S06]  /*1560*/  IMAD.WIDE.U32 R22, R26, 0x8, R22 ;  /* 0x000000081a167825 */ /* 0x001fcc00078e0016 */
[----:B------:R-:W3:Y:S01]  /*1570*/  LDG.E.64 R22, desc[UR10][R22.64] ;  /* 0x0000000a16167981 */ /* 0x000ee2000c1e1b00 */
[----:B------:R-:W-:Y:S01]  /*1580*/  BSSY.RECONVERGENT B0, `(.L_x_573) ;  /* 0x000000d000007945 */ /* 0x000fe20003800200 */
[----:B---3--:R-:W-:Y:S02]  /*1590*/  LOP3.LUT R15, R23, R15, RZ, 0xc0, !PT ;  /* 0x0000000f170f7212 */ /* 0x008fe400078ec0ff */
[----:B-1----:R-:W-:-:S04]  /*15a0*/  LOP3.LUT R24, R22, R14, RZ, 0xc0, !PT ;  /* 0x0000000e16187212 */ /* 0x002fc800078ec0ff */
[----:B------:R-:W-:Y:S08]  /*15b0*/  POPC R14, R24 ;  /* 0x00000018000e7309 */ /* 0x000ff00000000000 */
[----:B------:R-:W0:Y:S02]  /*15c0*/  POPC R15, R15 ;  /* 0x0000000f000f7309 */ /* 0x000e240000000000 */
[----:B0-----:R-:W-:-:S05]  /*15d0*/  IMAD.IADD R14, R14, 0x1, R15 ;  /* 0x000000010e0e7824 */ /* 0x001fca00078e020f */
[----:B--2---:R-:W-:-:S13]  /*15e0*/  ISETP.GE.AND P0, PT, R14, UR5, PT ;  /* 0x000000050e007c0c */ /* 0x004fda000bf06270 */
[----:B------:R-:W-:Y:S05]  /*15f0*/  @!P0 BRA `(.L_x_580) ;  /* 0x0000000000148947 */ /* 0x000fea0003800000 */
[----:B------:R-:W-:-:S05]  /*1600*/  IADD3 R26, P0, PT, R26, R17, RZ ;  /* 0x000000111a1a7210 */ /* 0x000fca0007f1e0ff */
[----:B------:R-:W-:-:S05]  /*1610*/  IMAD.X R27, RZ, RZ, R16, P0 ;  /* 0x000000ffff1b7224 */ /* 0x000fca00000e0610 */
[----:B------:R-:W2:Y:S02]  /*1620*/  LDG.E.U8 R14, desc[UR10][R26.64] ;  /* 0x0000000a1a0e7981 */ /* 0x000ea4000c1e1100 */
[----:B--2---:R-:W-:-:S05]  /*1630*/  IADD3 R15, PT, PT, R14, 0x1, RZ ;  /* 0x000000010e0f7810 */ /* 0x004fca0007ffe0ff */
[----:B------:R0:W-:Y:S02]  /*1640*/  STG.E.U8 desc[UR10][R26.64], R15 ;  /* 0x0000000f1a007986 */ /* 0x0001e4000c10110a */
.L_x_580:
[----:B------:R-:W-:Y:S05]  /*1650*/  BSYNC.RECONVERGENT B0 ;  /* 0x0000000000007941 */ /* 0x000fea0003800200 */
.L_x_573:
[----:B------:R-:W2:Y:S01]  /*1660*/  LDCU UR5, c[0x3][0x58] ;  /* 0x00c00b00ff0577ac */ /* 0x000ea20008000800 */
[----:B------:R-:W-:-:S04]  /*1670*/  UIADD3 UR4, UPT, UPT, UR4, 0x1, URZ ;  /* 0x0000000104047890 */ /* 0x000fc8000fffe0ff */
[----:B--2---:R-:W-:-:S09]  /*1680*/  UISETP.NE.AND UP0, UPT, UR4, UR5, UPT ;  /* 0x000000050400728c */ /* 0x004fd2000bf05270 */
[----:B------:R-:W-:Y:S05]  /*1690*/  BRA.U !UP0, `(.L_x_569) ;  /* 0x00000009089c7547 */ /* 0x000fea000b800000 */
[----:B------:R-:W-:Y:S05]  /*16a0*/  BRA `(.L_x_581) ;  /* 0xffffffec00d07947 */ /* 0x000fea000383ffff */
.L_x_570:
[----:B------:R-:W-:Y:S01]  /*16b0*/  UISETP.GE.U32.AND UP0, UPT, UR8, 0x4, UPT ;  /* 0x000000040800788c */ /* 0x000fe2000bf06070 */
[----:B------:R-:W-:-:S08]  /*16c0*/  UMOV UR4, URZ ;  /* 0x000000ff00047c82 */ /* 0x000fd00008000000 */
[----:B------:R-:W-:Y:S05]  /*16d0*/  BRA.U !UP0, `(.L_x_582) ;  /* 0x0000000508b07547 */ /* 0x000fea000b800000 */
[----:B------:R-:W4:Y:S01]  /*16e0*/  LDCU UR4, c[0x3][0x60] ;  /* 0x00c00c00ff0477ac */ /* 0x000f220008000800 */
[----:B-----5:R-:W-:Y:S02]  /*16f0*/  IMAD.MOV.U32 R24, RZ, RZ, R12 ;  /* 0x000000ffff187224 */ /* 0x020fe400078e000c */
[----:B------:R-:W-:Y:S01]  /*1700*/  IMAD.MOV.U32 R26, RZ, RZ, R13 ;  /* 0x000000ffff1a7224 */ /* 0x000fe200078e000d */
[----:B------:R-:W0:Y:S01]  /*1710*/  LDCU UR9, c[0x3][0x60] ;  /* 0x00c00c00ff0977ac */ /* 0x000e220008000800 */
[----:B------:R-:W0:Y:S01]  /*1720*/  LDCU.64 UR6, c[0x0][0x380] ;  /* 0x00007000ff0677ac */ /* 0x000e220008000a00 */
[----:B------:R-:W-:Y:S01]  /*1730*/  UMOV UR5, URZ ;  /* 0x000000ff00057c82 */ /* 0x000fe20008000000 */
[----:B----4-:R-:W-:Y:S01]  /*1740*/  ISETP.NE.U32.AND P0, PT, RZ, UR4, PT ;  /* 0x00000004ff007c0c */ /* 0x010fe2000bf05070 */
[----:B------:R-:W-:-:S12]  /*1750*/  ULOP3.LUT UR4, UR8, 0x7ffffffc, URZ, 0xc0, !UPT ;  /* 0x7ffffffc08047892 */ /* 0x000fd8000f8ec0ff */
.L_x_583:
[----:B01234-:R-:W0:Y:S01]  /*1760*/  I2F.U32.RP R15, UR9 ;  /* 0x00000009000f7d06 */ /* 0x01fe220008209000 */
[----:B------:R-:W-:Y:S01]  /*1770*/  SHF.R.U32.HI R12, RZ, 0x2, R3 ;  /* 0x00000002ff0c7819 */ /* 0x000fe20000011603 */
[----:B------:R-:W-:Y:S01]  /*1780*/  IMAD.SHL.U32 R21, R9, 0x10, RZ ;  /* 0x0000001009157824 */ /* 0x000fe200078e00ff */
[----:B------:R-:W-:Y:S02]  /*1790*/  LOP3.LUT R28, RZ, UR9, RZ, 0x33, !PT ;  /* 0x00000009ff1c7c12 */ /* 0x000fe4000f8e33ff */
[----:B------:R-:W-:-:S04]  /*17a0*/  LOP3.LUT R12, R12, R3, RZ, 0x3c, !PT ;  /* 0x000000030c0c7212 */ /* 0x000fc800078e3cff */
[----:B------:R-:W-:-:S04]  /*17b0*/  SHF.L.U32 R14, R12, 0x1, RZ ;  /* 0x000000010c0e7819 */ /* 0x000fc800000006ff */
[----:B------:R-:W-:Y:S01]  /*17c0*/  LOP3.LUT R21, R9, R21, R14, 0x96, !PT ;  /* 0x0000001509157212 */ /* 0x000fe200078e960e */
[----:B0-----:R-:W0:Y:S03]  /*17d0*/  MUFU.RCP R15, R15 ;  /* 0x0000000f000f7308 */ /* 0x001e260000001000 */
[----:B------:R-:W-:Y:S01]  /*17e0*/  LOP3.LUT R21, R21, R12, RZ, 0x3c, !PT ;  /* 0x0000000c15157212 */ /* 0x000fe200078e3cff */
[----:B------:R-:W-:Y:S02]  /*17f0*/  IMAD.MOV.U32 R12, RZ, RZ, RZ ;  /* 0x000000ffff0c7224 */ /* 0x000fe400078e00ff */
        /* <DEDUP_REMOVED lines=8> */
[----:B------:R-:W-:Y:S02]  /*1880*/  IMAD R15, R13, UR9, R12 ;  /* 0x000000090d0f7c24 */ /* 0x000fe4000f8e020c */
[----:B------:R-:W0:Y:S03]  /*1890*/  LDC.64 R12, c[0x0][0x398] ;  /* 0x0000e600ff0c7b82 */ /* 0x000e260000000a00 */
[----:B------:R-:W-:-:S13]  /*18a0*/  ISETP.GE.U32.AND P1, PT, R15, UR9, PT ;  /* 0x000000090f007c0c */ /* 0x000fda000bf26070 */
[----:B------:R-:W-:-:S05]  /*18b0*/  @P1 VIADD R15, R15, -UR9 ;  /* 0x800000090f0f1c36 */ /* 0x000fca0008000000 */
[----:B------:R-:W-:-:S13]  /*18c0*/  ISETP.GE.U32.AND P1, PT, R15, UR9, PT ;  /* 0x000000090f007c0c */ /* 0x000fda000bf26070 */
[----:B------:R-:W-:-:S05]  /*18d0*/  @P1 VIADD R15, R15, -UR9 ;  /* 0x800000090f0f1c36 */ /* 0x000fca0008000000 */
[----:B------:R-:W-:-:S05]  /*18e0*/  SEL R23, R28, R15, !P0 ;  /* 0x0000000f1c177207 */ /* 0x000fca0004000000 */
[----:B0-----:R-:W-:-:S06]  /*18f0*/  IMAD.WIDE R22, R23, 0x8, R12 ;  /* 0x0000000817167825 */ /* 0x001fcc00078e020c */
[----:B------:R-:W2:Y:S01]  /*1900*/  LDG.E.64 R22, desc[UR10][R22.64] ;  /* 0x0000000a16167981 */ /* 0x000ea2000c1e1b00 */
[----:B------:R-:W-:Y:S02]  /*1910*/  SHF.R.U32.HI R15, RZ, 0x2, R24 ;  /* 0x00000002ff0f7819 */ /* 0x000fe40000011618 */
[----:B------:R-:W-:Y:S02]  /*1920*/  SHF.L.U32 R14, R21, 0x4, RZ ;  /* 0x00000004150e7819 */ /* 0x000fe400000006ff */
[----:B------:R-:W-:Y:S02]  /*1930*/  LOP3.LUT R15, R15, R24, RZ, 0x3c, !PT ;  /* 0x000000180f0f7212 */ /* 0x000fe400078e3cff */
[----:B------:R-:W-:-:S03]  /*1940*/  SHF.R.S32.HI R29, RZ, 0x1f, R0 ;  /* 0x0000001fff1d7819 */ /* 0x000fc60000011400 */
[----:B------:R-:W-:-:S05]  /*1950*/  IMAD.SHL.U32 R24, R15, 0x2, RZ ;  /* 0x000000020f187824 */ /* 0x000fca00078e00ff */
[----:B------:R-:W-:Y:S02]  /*1960*/  LOP3.LUT R14, R21, R14, R24, 0x96, !PT ;  /* 0x0000000e150e7212 */ /* 0x000fe400078e9618 */
[----:B------:R-:W-:Y:S02]  /*1970*/  IADD3 R24, P2, PT, R0, UR5, RZ ;  /* 0x0000000500187c10 */ /* 0x000fe4000ff5e0ff */
[----:B------:R-:W-:-:S03]  /*1980*/  LOP3.LUT R27, R14, R15, RZ, 0x3c, !PT ;  /* 0x0000000f0e1b7212 */ /* 0x000fc600078e3cff */
[----:B------:R-:W-:Y:S01]  /*1990*/  IMAD.X R29, RZ, RZ, R29, P2 ;  /* 0x000000ffff1d7224 */ /* 0x000fe200010e061d */
        /* <DEDUP_REMOVED lines=8> */
[----:B------:R-:W-:-:S04]  /*1a20*/  LEA R14, P1, R24, UR6, 0x3 ;  /* 0x00000006180e7c11 */ /* 0x000fc8000f8218ff */
[----:B------:R-:W-:Y:S02]  /*1a30*/  SEL R25, R28, R15, !P0 ;  /* 0x0000000f1c197207 */ /* 0x000fe40004000000 */
[----:B------:R-:W-:-:S03]  /*1a40*/  LEA.HI.X R15, R24, UR7, R29, 0x3, P1 ;  /* 0x00000007180f7c11 */ /* 0x000fc600088f1c1d */
[----:B------:R-:W-:Y:S01]  /*1a50*/  IMAD.WIDE R24, R25, 0x8, R12 ;  /* 0x0000000819187825 */ /* 0x000fe200078e020c */
[----:B------:R-:W-:Y:S01]  /*1a60*/  SHF.R.U32.HI R29, RZ, 0x2, R26 ;  /* 0x00000002ff1d7819 */ /* 0x000fe2000001161a */
[----:B--2---:R0:W-:Y:S04]  /*1a70*/  STG.E.64 desc[UR10][R14.64], R22 ;  /* 0x000000160e007986 */ /* 0x0041e8000c101b0a */
[----:B------:R-:W2:Y:S01]  /*1a80*/  LDG.E.64 R24, desc[UR10][R24.64] ;  /* 0x0000000a18187981 */ /* 0x000ea2000c1e1b00 */
[----:B------:R-:W-:Y:S02]  /*1a90*/  LOP3.LUT R29, R29, R26, RZ, 0x3c, !PT ;  /* 0x0000001a1d1d7212 */ /* 0x000fe400078e3cff */
[----:B------:R-:W-:-:S03]  /*1aa0*/  SHF.L.U32 R26, R27, 0x4, RZ ;  /* 0x000000041b1a7819 */ /* 0x000fc600000006ff */
[----:B------:R-:W-:-:S05]  /*1ab0*/  IMAD.SHL.U32 R30, R29, 0x2, RZ ;  /* 0x000000021d1e7824 */ /* 0x000fca00078e00ff */
[----:B------:R-:W-:-:S04]  /*1ac0*/  LOP3.LUT R26, R27, R26, R30, 0x96, !PT ;  /* 0x0000001a1b1a7212 */ /* 0x000fc800078e961e */
[----:B------:R-:W-:-:S04]  /*1ad0*/  LOP3.LUT R29, R26, R29, RZ, 0x3c, !PT ;  /* 0x0000001d1a1d7212 */ /* 0x000fc800078e3cff */
[----:B------:R-:W-:-:S05]  /*1ae0*/  IADD3 R26, PT, PT, R2, 0x10974f, R29 ;  /* 0x0010974f021a7810 */ /* 0x000fca0007ffe01d */
[----:B------:R-:W-:-:S04]  /*1af0*/  IMAD.HI.U32 R30, R3, R26, RZ ;  /* 0x0000001a031e7227 */ /* 0x000fc800078e00ff */
[----:B------:R-:W-:-:S04]  /*1b00*/  IMAD.MOV R31, RZ, RZ, -R30 ;  /* 0x000000ffff1f7224 */ /* 0x000fc800078e0a1e */
[----:B0-----:R-:W-:-:S05]  /*1b10*/  IMAD R23, R31, UR9, R26 ;  /* 0x000000091f177c24 */ /* 0x001fca000f8e021a */
[----:B------:R-:W-:-:S13]  /*1b20*/  ISETP.GE.U32.AND P1, PT, R23, UR9, PT ;  /* 0x0000000917007c0c */ /* 0x000fda000bf26070 */
[----:B------:R-:W-:-:S05]  /*1b30*/  @P1 VIADD R23, R23, -UR9 ;  /* 0x8000000917171c36 */ /* 0x000fca0008000000 */
[----:B------:R-:W-:-:S13]  /*1b40*/  ISETP.GE.U32.AND P1, PT, R23, UR9, PT ;  /* 0x0000000917007c0c */ /* 0x000fda000bf26070 */
[----:B------:R-:W-:-:S05]  /*1b50*/  @P1 VIADD R23, R23, -UR9 ;  /* 0x8000000917171c36 */ /* 0x000fca0008000000 */
[----:B------:R-:W-:-:S05]  /*1b60*/  SEL R23, R28, R23, !P0 ;  /* 0x000000171c177207 */ /* 0x000fca0004000000 */
[----:B------:R-:W-:Y:S01]  /*1b70*/  IMAD.WIDE R22, R23, 0x8, R12 ;  /* 0x0000000817167825 */ /* 0x000fe200078e020c */
[----:B------:R-:W-:Y:S01]  /*1b80*/  SHF.R.U32.HI R31, RZ, 0x2, R8 ;  /* 0x00000002ff1f7819 */ /* 0x000fe20000011608 */
[----:B--2---:R0:W-:Y:S04]  /*1b90*/  STG.E.64 desc[UR10][R14.64+0x8], R24 ;  /* 0x000008180e007986 */ /* 0x0041e8000c101b0a */
[----:B------:R-:W2:Y:S01]  /*1ba0*/  LDG.E.64 R22, desc[UR10][R22.64] ;  /* 0x0000000a16167981 */ /* 0x000ea2000c1e1b00 */
[----:B------:R-:W-:Y:S01]  /*1bb0*/  LOP3.LUT R31, R31, R8, RZ, 0x3c, !PT ;  /* 0x000000081f1f7212 */ /* 0x000fe200078e3cff */
[----:B------:R-:W-:Y:S01]  /*1bc0*/  IMAD.SHL.U32 R8, R29, 0x10, RZ ;  /* 0x000000101d087824 */ /* 0x000fe200078e00ff */
[----:B------:R-:W-:Y:S01]  /*1bd0*/  MOV R30, R9 ;  /* 0x00000009001e7202 */ /* 0x000fe20000000f00 */
[----:B------:R-:W-:-:S02]  /*1be0*/  VIADD R2, R2, 0x161f14 ;  /* 0x00161f1402027836 */ /* 0x000fc40000000000 */
[----:B------:R-:W-:-:S05]  /*1bf0*/  IMAD.SHL.U32 R26, R31, 0x2, RZ ;  /* 0x000000021f1a7824 */ /* 0x000fca00078e00ff */
[----:B------:R-:W-:-:S04]  /*1c00*/  LOP3.LUT R8, R29, R8, R26, 0x96, !PT ;  /* 0x000000081d087212 */ /* 0x000fc800078e961a */
[----:B------:R-:W-:-:S05]  /*1c10*/  LOP3.LUT R9, R8, R31, RZ, 0x3c, !PT ;  /* 0x0000001f08097212 */ /* 0x000fca00078e3cff */
[----:B------:R-:W-:-:S04]  /*1c20*/  IMAD.IADD R8, R9, 0x1, R2 ;  /* 0x0000000109087824 */ /* 0x000fc800078e0202 */
[----:B------:R-:W-:-:S04]  /*1c30*/  IMAD.HI.U32 R3, R3, R8, RZ ;  /* 0x0000000803037227 */ /* 0x000fc800078e00ff */
[----:B------:R-:W-:-:S04]  /*1c40*/  IMAD.MOV R3, RZ, RZ, -R3 ;  /* 0x000000ffff037224 */ /* 0x000fc800078e0a03 */
[----:B------:R-:W-:-:S05]  /*1c50*/  IMAD R3, R3, UR9, R8 ;  /* 0x0000000903037c24 */ /* 0x000fca000f8e0208 */
[----:B------:R-:W-:-:S13]  /*1c60*/  ISETP.GE.U32.AND P1, PT, R3, UR9, PT ;  /* 0x0000000903007c0c */ /* 0x000fda000bf26070 */
[----:B------:R-:W-:-:S05]  /*1c70*/  @P1 VIADD R3, R3, -UR9 ;  /* 0x8000000903031c36 */ /* 0x000fca0008000000 */
[----:B------:R-:W-:-:S13]  /*1c80*/  ISETP.GE.U32.AND P1, PT, R3, UR9, PT ;  /* 0x0000000903007c0c */ /* 0x000fda000bf26070 */
[----:B------:R-:W-:-:S05]  /*1c90*/  @P1 VIADD R3, R3, -UR9 ;  /* 0x8000000903031c36 */ /* 0x000fca0008000000 */
[----:B------:R-:W-:-:S05]  /*1ca0*/  SEL R3, R28, R3, !P0 ;  /* 0x000000031c037207 */ /* 0x000fca0004000000 */
[----:B------:R-:W-:Y:S01]  /*1cb0*/  IMAD.WIDE R12, R3, 0x8, R12 ;  /* 0x00000008030c7825 */ /* 0x000fe200078e020c */
[----:B--2---:R4:W-:Y:S05]  /*1cc0*/  STG.E.64 desc[UR10][R14.64+0x10], R22 ;  /* 0x000010160e007986 */ /* 0x0049ea000c101b0a */
[----:B------:R-:W2:Y:S01]  /*1cd0*/  LDG.E.64 R12, desc[UR10][R12.64] ;  /* 0x0000000a0c0c7981 */ /* 0x000ea2000c1e1b00 */
[----:B------:R-:W-:Y:S01]  /*1ce0*/  UIADD3 UR5, UPT, UPT, UR5, 0x4, URZ ;  /* 0x0000000405057890 */ /* 0x000fe2000fffe0ff */
[----:B------:R-:W-:Y:S01]  /*1cf0*/  MOV R3, R30 ;  /* 0x0000001e00037202 */ /* 0x000fe20000000f00 */
[----:B0-----:R-:W-:Y:S02]  /*1d00*/  IMAD.MOV.U32 R24, RZ, RZ, R21 ;  /* 0x000000ffff187224 */ /* 0x001fe400078e0015 */
[----:B------:R-:W-:Y:S01]  /*1d10*/  UISETP.NE.AND UP0, UPT, UR5, UR4, UPT ;  /* 0x000000040500728c */ /* 0x000fe2000bf05270 */
[----:B------:R-:W-:-:S02]  /*1d20*/  IMAD.MOV.U32 R26, RZ, RZ, R27 ;  /* 0x000000ffff1a7224 */ /* 0x000fc400078e001b */
[----:B------:R-:W-:Y:S01]  /*1d30*/  IMAD.MOV.U32 R8, RZ, RZ, R29 ;  /* 0x000000ffff087224 */ /* 0x000fe200078e001d */
[----:B--2---:R4:W-:Y:S05]  /*1d40*/  STG.E.64 desc[UR10][R14.64+0x18], R12 ;  /* 0x0000180c0e007986 */ /* 0x0049ea000c101b0a */
[----:B------:R-:W-:Y:S05]  /*1d50*/  BRA.U UP0, `(.L_x_583) ;  /* 0xfffffff900807547 */ /* 0x000fea000b83ffff */
[----:B------:R-:W-:Y:S01]  /*1d60*/  IMAD.MOV.U32 R3, RZ, RZ, R30 ;  /* 0x000000ffff037224 */ /* 0x000fe200078e001e */
[----:B----4-:R-:W-:Y:S01]  /*1d70*/  MOV R13, R27 ;  /* 0x0000001b000d7202 */ /* 0x010fe20000000f00 */
[----:B------:R-:W-:Y:S02]  /*1d80*/  IMAD.MOV.U32 R12, RZ, RZ, R21 ;  /* 0x000000ffff0c7224 */ /* 0x000fe400078e0015 */
[----:B------:R-:W-:-:S07]  /*1d90*/  IMAD.MOV.U32 R8, RZ, RZ, R29 ;  /* 0x000000ffff087224 */ /* 0x000fce00078e001d */
.L_x_582:
[----:B------:R-:W4:Y:S02]  /*1da0*/  LDCU UR8, c[0x3][0x58] ;  /* 0x00c00b00ff0877ac */ /* 0x000f240008000800 */
[----:B----4-:R-:W-:-:S04]  /*1db0*/  ULOP3.LUT UR5, UR8, 0x3, URZ, 0xc0, !UPT ;  /* 0x0000000308057892 */ /* 0x010fc8000f8ec0ff */
[----:B------:R-:W-:-:S09]  /*1dc0*/  UISETP.NE.AND UP0, UPT, UR5, URZ, UPT ;  /* 0x000000ff0500728c */ /* 0x000fd2000bf05270 */
[----:B------:R-:W-:Y:S05]  /*1dd0*/  BRA.U !UP0, `(.L_x_569) ;  /* 0x0000000108cc7547 */ /* 0x000fea000b800000 */
[----:B------:R-:W4:Y:S01]  /*1de0*/  LDCU UR5, c[0x3][0x60] ;  /* 0x00c00c00ff0577ac */ /* 0x000f220008000800 */
[----:B-----5:R-:W-:Y:S01]  /*1df0*/  IMAD.MOV.U32 R21, RZ, RZ, R3 ;  /* 0x000000ffff157224 */ /* 0x020fe200078e0003 */
[----:B------:R-:W0:Y:S01]  /*1e00*/  LDCU UR9, c[0x3][0x60] ;  /* 0x00c00c00ff0977ac */ /* 0x000e220008000800 */
[----:B------:R-:W0:Y:S01]  /*1e10*/  LDCU.64 UR6, c[0x0][0x380] ;  /* 0x00007000ff0677ac */ /* 0x000e220008000a00 */
[----:B----4-:R-:W-:Y:S01]  /*1e20*/  ISETP.NE.U32.AND P0, PT, RZ, UR5, PT ;  /* 0x00000005ff007c0c */ /* 0x010fe2000bf05070 */
[----:B------:R-:W-:-:S12]  /*1e30*/  UMOV UR5, URZ ;  /* 0x000000ff00057c82 */ /* 0x000fd80008000000 */
.L_x_584:
[----:B0---4-:R-:W0:Y:S01]  /*1e40*/  I2F.U32.RP R23, UR9 ;  /* 0x0000000900177d06 */ /* 0x011e220008209000 */
[----:B-123--:R-:W-:Y:S01]  /*1e50*/  SHF.R.U32.HI R14, RZ, 0x2, R21 ;  /* 0x00000002ff0e7819 */ /* 0x00efe20000011615 */
[----:B------:R-:W-:Y:S02]  /*1e60*/  IMAD.SHL.U32 R3, R9, 0x10, RZ ;  /* 0x0000001009037824 */ /* 0x000fe400078e00ff */
[----:B------:R-:W-:Y:S01]  /*1e70*/  VIADD R2, R2, 0x587c5 ;  /* 0x000587c502027836 */ /* 0x000fe20000000000 */
[----:B------:R-:W-:-:S04]  /*1e80*/  LOP3.LUT R14, R14, R21, RZ, 0x3c, !PT ;  /* 0x000000150e0e7212 */ /* 0x000fc800078e3cff */
[----:B------:R-:W-:-:S04]  /*1e90*/  SHF.L.U32 R22, R14, 0x1, RZ ;  /* 0x000000010e167819 */ /* 0x000fc800000006ff */
[----:B------:R-:W-:Y:S01]  /*1ea0*/  LOP3.LUT R3, R9, R3, R22, 0x96, !PT ;  /* 0x0000000309037212 */ /* 0x000fe200078e9616 */
[----:B0-----:R-:W0:Y:S01]  /*1eb0*/  MUFU.RCP R23, R23 ;  /* 0x0000001700177308 */ /* 0x001e220000001000 */
[----:B------:R-:W-:Y:S02]  /*1ec0*/  LOP3.LUT R22, RZ, UR9, RZ, 0x33, !PT ;  /* 0x00000009ff167c12 */ /* 0x000fe4000f8e33ff */
[----:B------:R-:W-:Y:S01]  /*1ed0*/  LOP3.LUT R3, R3, R14, RZ, 0x3c, !PT ;  /* 0x0000000e03037212 */ /* 0x000fe200078e3cff */
[----:B------:R-:W-:Y:S02]  /*1ee0*/  IMAD.MOV.U32 R14, RZ, RZ, RZ ;  /* 0x000000ffff0e7224 */ /* 0x000fe400078e00ff */
[----:B0-----:R-:W-:-:S06]  /*1ef0*/  VIADD R15, R23, 0xffffffe ;  /* 0x0ffffffe170f7836 */ /* 0x001fcc0000000000 */
[----:B------:R-:W0:Y:S02]  /*1f00*/  F2I.FTZ.U32.TRUNC.NTZ R15, R15 ;  /* 0x0000000f000f7305 */ /* 0x000e24000021f000 */
[----:B0-----:R-:W-:-:S04]  /*1f10*/  IMAD.MOV R21, RZ, RZ, -R15 ;  /* 0x000000ffff157224 */ /* 0x001fc800078e0a0f */
[----:B------:R-:W-:-:S04]  /*1f20*/  IMAD R21, R21, UR9, RZ ;  /* 0x0000000915157c24 */ /* 0x000fc8000f8e02ff */
[----:B------:R-:W-:-:S04]  /*1f30*/  IMAD.HI.U32 R15, R15, R21, R14 ;  /* 0x000000150f0f7227 */ /* 0x000fc800078e000e */
[----:B------:R-:W-:-:S04]  /*1f40*/  IMAD.IADD R14, R2, 0x1, R3 ;  /* 0x00000001020e7824 */ /* 0x000fc800078e0203 */
[----:B------:R-:W-:-:S04]  /*1f50*/  IMAD.HI.U32 R15, R15, R14, RZ ;  /* 0x0000000e0f0f7227 */ /* 0x000fc800078e00ff */
[----:B------:R-:W-:-:S04]  /*1f60*/  IMAD.MOV R15, RZ, RZ, -R15 ;  /* 0x000000ffff0f7224 */ /* 0x000fc800078e0a0f */
[----:B------:R-:W-:Y:S02]  /*1f70*/  IMAD R21, R15, UR9, R14 ;  /* 0x000000090f157c24 */ /* 0x000fe4000f8e020e */
[----:B------:R-:W0:Y:S03]  /*1f80*/  LDC.64 R14, c[0x0][0x398] ;  /* 0x0000e600ff0e7b82 */ /* 0x000e260000000a00 */
[----:B------:R-:W-:-:S13]  /*1f90*/  ISETP.GE.U32.AND P1, PT, R21, UR9, PT ;  /* 0x0000000915007c0c */ /* 0x000fda000bf26070 */
[----:B------:R-:W-:-:S05]  /*1fa0*/  @P1 VIADD R21, R21, -UR9 ;  /* 0x8000000915151c36 */ /* 0x000fca0008000000 */
[----:B------:R-:W-:-:S13]  /*1fb0*/  ISETP.GE.U32.AND P1, PT, R21, UR9, PT ;  /* 0x0000000915007c0c */ /* 0x000fda000bf26070 */
[----:B------:R-:W-:-:S04]  /*1fc0*/  @P1 IADD3 R21, PT, PT, R21, -UR9, RZ ;  /* 0x8000000915151c10 */ /* 0x000fc8000fffe0ff */
[----:B------:R-:W-:-:S05]  /*1fd0*/  SEL R21, R22, R21, !P0 ;  /* 0x0000001516157207 */ /* 0x000fca0004000000 */
[----:B0-----:R-:W-:-:S06]  /*1fe0*/  IMAD.WIDE R14, R21, 0x8, R14 ;  /* 0x00000008150e7825 */ /* 0x001fcc00078e020e */
[----:B------:R-:W2:Y:S01]  /*1ff0*/  LDG.E.64 R14, desc[UR10][R14.64] ;  /* 0x0000000a0e0e7981 */ /* 0x000ea2000c1e1b00 */
[----:B------:R-:W-:Y:S01]  /*2000*/  SHF.R.S32.HI R24, RZ, 0x1f, R0 ;  /* 0x0000001fff187819 */ /* 0x000fe20000011400 */
[----:B------:R-:W-:Y:S01]  /*2010*/  ULOP3.LUT UR12, UR8, 0x3, URZ, 0xc0, !UPT ;  /* 0x00000003080c7892 */ /* 0x000fe2000f8ec0ff */
[----:B------:R-:W-:Y:S01]  /*2020*/  IADD3 R21, P1, PT, R0, UR4, RZ ;  /* 0x0000000400157c10 */ /* 0x000fe2000ff3e0ff */
[----:B------:R-:W-:Y:S02]  /*2030*/  UIADD3 UR5, UPT, UPT, UR5, 0x1, URZ ;  /* 0x0000000105057890 */ /* 0x000fe4000fffe0ff */
[----:B------:R-:W-:Y:S02]  /*2040*/  UIADD3 UR4, UPT, UPT, UR4, 0x1, URZ ;  /* 0x0000000104047890 */ /* 0x000fe4000fffe0ff */
[----:B------:R-:W-:Y:S01]  /*2050*/  IMAD.X R24, RZ, RZ, R24, P1 ;  /* 0x000000ffff187224 */ /* 0x000fe200008e0618 */
[----:B------:R-:W-:Y:S01]  /*2060*/  LEA R22, P1, R21, UR6, 0x3 ;  /* 0x0000000615167c11 */ /* 0x000fe2000f8218ff */
[----:B------:R-:W-:-:S03]  /*2070*/  UISETP.NE.AND UP0, UPT, UR5, UR12, UPT ;  /* 0x0000000c0500728c */ /* 0x000fc6000bf05270 */
[----:B------:R-:W-:Y:S01]  /*2080*/  LEA.HI.X R23, R21, UR7, R24, 0x3, P1 ;  /* 0x0000000715177c11 */ /* 0x000fe200088f1c18 */
[----:B------:R-:W-:Y:S02]  /*2090*/  IMAD.MOV.U32 R21, RZ, RZ, R12 ;  /* 0x000000ffff157224 */ /* 0x000fe400078e000c */
[----:B------:R-:W-:Y:S02]  /*20a0*/  IMAD.MOV.U32 R12, RZ, RZ, R13 ;  /* 0x000000ffff0c7224 */ /* 0x000fe400078e000d */
[----:B------:R-:W-:Y:S02]  /*20b0*/  IMAD.MOV.U32 R13, RZ, RZ, R8 ;  /* 0x000000ffff0d7224 */ /* 0x000fe400078e0008 */
[----:B------:R-:W-:Y:S01]  /*20c0*/  IMAD.MOV.U32 R8, RZ, RZ, R9 ;  /* 0x000000ffff087224 */ /* 0x000fe200078e0009 */
[----:B------:R-:W-:Y:S01]  /*20d0*/  MOV R9, R3 ;  /* 0x0000000300097202 */ /* 0x000fe20000000f00 */
[----:B--2---:R4:W-:Y:S01]  /*20e0*/  STG.E.64 desc[UR10][R22.64], R14 ;  /* 0x0000000e16007986 */ /* 0x0049e2000c101b0a */
[----:B------:R-:W-:Y:S05]  /*20f0*/  BRA.U UP0, `(.L_x_584) ;  /* 0xfffffffd00507547 */ /* 0x000fea000b83ffff */
[----:B------:R-:W-:-:S07]  /*2100*/  IMAD.MOV.U32 R3, RZ, RZ, R21 ;  /* 0x000000ffff037224 */ /* 0x000fce00078e0015 */
.L_x_569:
[----:B------:R-:W0:Y:S01]  /*2110*/  LDCU UR5, c[0x3][0x5c] ;  /* 0x00c00b80ff0577ac */ /* 0x000e220008000800 */
[----:B------:R-:W-:Y:S01]  /*2120*/  IMAD.MOV.U32 R0, RZ, RZ, RZ ;  /* 0x000000ffff007224 */ /* 0x000fe200078e00ff */
[----:B0-----:R-:W-:-:S09]  /*2130*/  UISETP.GE.AND UP0, UPT, UR5, 0x1, UPT ;  /* 0x000000010500788c */ /* 0x001fd2000bf06270 */
[----:B------:R-:W-:Y:S05]  /*2140*/  BRA.U !UP0, `(.L_x_585) ;  /* 0x0000000908987547 */ /* 0x000fea000b800000 */
[----:B------:R-:W0:Y:S01]  /*2150*/  LDCU UR6, c[0x3][0x5c] ;  /* 0x00c00b80ff0677ac */ /* 0x000e220008000800 */
[----:B------:R-:W-:Y:S01]  /*2160*/  IMAD.MOV.U32 R0, RZ, RZ, RZ ;  /* 0x000000ffff007224 */ /* 0x000fe200078e00ff */
[----:B------:R-:W-:Y:S02]  /*2170*/  UISETP.GE.U32.AND UP0, UPT, UR5, 0x10, UPT ;  /* 0x000000100500788c */ /* 0x000fe4000bf06070 */
[----:B------:R-:W-:Y:S01]  /*2180*/  ULOP3.LUT UR7, UR5, 0xf, URZ, 0xc0, !UPT ;  /* 0x0000000f05077892 */ /* 0x000fe2000f8ec0ff */
[----:B------:R-:W-:-:S03]  /*2190*/  UMOV UR4, URZ ;  /* 0x000000ff00047c82 */ /* 0x000fc60008000000 */
[----:B------:R-:W-:Y:S01]  /*21a0*/  UISETP.NE.AND UP1, UPT, UR7, URZ, UPT ;  /* 0x000000ff0700728c */ /* 0x000fe2000bf25270 */
[----:B0-----:R-:W-:Y:S02]  /*21b0*/  IMAD R21, R20, UR6, RZ ;  /* 0x0000000614157c24 */ /* 0x001fe4000f8e02ff */
[----:B------:R-:W-:Y:S08]  /*21c0*/  BRA.U !UP0, `(.L_x_586) ;  /* 0x0000000508347547 */ /* 0x000ff0000b800000 */
[----:B------:R-:W0:Y:S01]  /*21d0*/  LDCU.64 UR8, c[0x0][0x388] ;  /* 0x00007100ff0877ac */ /* 0x000e220008000a00 */
[----:B------:R-:W-:Y:S01]  /*21e0*/  IMAD.MOV.U32 R0, RZ, RZ, RZ ;  /* 0x000000ffff007224 */ /* 0x000fe200078e00ff */
[----:B------:R-:W-:-:S04]  /*21f0*/  ULOP3.LUT UR4, UR5, 0x7ffffff0, URZ, 0xc0, !UPT ;  /* 0x7ffffff005047892 */ /* 0x000fc8000f8ec0ff */
[----:B------:R-:W-:Y:S01]  /*2200*/  UIADD3 UR6, UPT, UPT, -UR4, URZ, URZ ;  /* 0x000000ff04067290 */ /* 0x000fe2000fffe1ff */
[----:B0-----:R-:W-:-:S04]  /*2210*/  IADD3 R17, P1, PT, R21, UR8, RZ ;  /* 0x0000000815117c10 */ /* 0x001fc8000ff3e0ff */
[----:B-1234-:R-:W-:Y:S02]  /*2220*/  IADD3 R14, P0, PT, R17, 0x7, RZ ;  /* 0x00000007110e7810 */ /* 0x01efe40007f1e0ff */
[----:B------:R-:W-:-:S05]  /*2230*/  IADD3.X R16, PT, PT, R18, UR9, RZ, P1, !PT ;  /* 0x0000000912107c10 */ /* 0x000fca0008ffe4ff */
[----:B------:R-:W-:-:S07]  /*2240*/  IMAD.X R15, RZ, RZ, R16, P0 ;  /* 0x000000ffff0f7224 */ /* 0x000fce00000e0610 */
.L_x_587:
[----:B------:R-:W2:Y:S04]  /*2250*/  LDG.E.U8 R23, desc[UR10][R14.64+-0x7] ;  /* 0xfffff90a0e177981 */ /* 0x000ea8000c1e1100 */
[----:B------:R-:W3:Y:S04]  /*2260*/  LDG.E.U8 R31, desc[UR10][R14.64+-0x6] ;  /* 0xfffffa0a0e1f7981 */ /* 0x000ee8000c1e1100 */
[----:B------:R-:W4:Y:S04]  /*2270*/  LDG.E.U8 R33, desc[UR10][R14.64+-0x5] ;  /* 0xfffffb0a0e217981 */ /* 0x000f28000c1e1100 */
[----:B------:R-:W4:Y:S04]  /*2280*/  LDG.E.U8 R22, desc[UR10][R14.64+-0x4] ;  /* 0xfffffc0a0e167981 */ /* 0x000f28000c1e1100 */
[----:B------:R-:W4:Y:S04]  /*2290*/  LDG.E.U8 R30, desc[UR10][R14.64+-0x3] ;  /* 0xfffffd0a0e1e7981 */ /* 0x000f28000c1e1100 */
[----:B------:R-:W4:Y:S04]  /*22a0*/  LDG.E.U8 R29, desc[UR10][R14.64+-0x2] ;  /* 0xfffffe0a0e1d7981 */ /* 0x000f28000c1e1100 */
[----:B------:R-:W4:Y:S04]  /*22b0*/  LDG.E.U8 R28, desc[UR10][R14.64+-0x1] ;  /* 0xffffff0a0e1c7981 */ /* 0x000f28000c1e1100 */
[----:B------:R-:W4:Y:S04]  /*22c0*/  LDG.E.U8 R27, desc[UR10][R14.64] ;  /* 0x0000000a0e1b7981 */ /* 0x000f28000c1e1100 */
[----:B------:R-:W4:Y:S04]  /*22d0*/  LDG.E.U8 R26, desc[UR10][R14.64+0x1] ;  /* 0x0000010a0e1a7981 */ /* 0x000f28000c1e1100 */
[----:B------:R-:W4:Y:S04]  /*22e0*/  LDG.E.U8 R25, desc[UR10][R14.64+0x2] ;  /* 0x0000020a0e197981 */ /* 0x000f28000c1e1100 */
[----:B------:R-:W4:Y:S01]  /*22f0*/  LDG.E.U8 R24, desc[UR10][R14.64+0x3] ;  /* 0x0000030a0e187981 */ /* 0x000f22000c1e1100 */
[----:B------:R-:W-:-:S02]  /*2300*/  IADD3 R32, PT, PT, R0, 0x1, RZ ;  /* 0x0000000100207810 */ /* 0x000fc40007ffe0ff */
[----:B--2---:R-:W-:Y:S02]  /*2310*/  ISETP.NE.AND P0, PT, R23, RZ, PT ;  /* 0x000000ff1700720c */ /* 0x004fe40003f05270 */
[----:B------:R-:W2:Y:S01]  /*2320*/  LDG.E.U8 R23, desc[UR10][R14.64+0x4] ;  /* 0x0000040a0e177981 */ /* 0x000ea2000c1e1100 */
[----:B---3--:R-:W-:-:S03]  /*2330*/  ISETP.NE.AND P1, PT, R31, RZ, PT ;  /* 0x000000ff1f00720c */ /* 0x008fc60003f25270 */
[----:B------:R-:W3:Y:S07]  /*2340*/  LDG.E.U8 R31, desc[UR10][R14.64+0x5] ;  /* 0x0000050a0e1f7981 */ /* 0x000eee000c1e1100 */
[----:B------:R-:W-:Y:S02]  /*2350*/  @P0 IMAD.MOV R32, RZ, RZ, R0 ;  /* 0x000000ffff200224 */ /* 0x000fe400078e0200 */
[----:B------:R-:W3:Y:S02]  /*2360*/  LDG.E.U8 R0, desc[UR10][R14.64+0x6] ;  /* 0x0000060a0e007981 */ /* 0x000ee4000c1e1100 */
[----:B------:R-:W-:-:S02]  /*2370*/  VIADD R34, R32, 0x1 ;  /* 0x0000000120227836 */ /* 0x000fc40000000000 */
[----:B------:R-:W-:Y:S02]  /*2380*/  @P1 IMAD.MOV R34, RZ, RZ, R32 ;  /* 0x000000ffff221224 */ /* 0x000fe400078e0220 */
[----:B------:R-:W3:Y:S01]  /*2390*/  LDG.E.U8 R32, desc[UR10][R14.64+0x7] ;  /* 0x0000070a0e207981 */ /* 0x000ee2000c1e1100 */
[----:B----4-:R-:W-:-:S03]  /*23a0*/  ISETP.NE.AND P0, PT, R33, RZ, PT ;  /* 0x000000ff2100720c */ /* 0x010fc60003f05270 */
[----:B------:R-:W4:Y:S01]  /*23b0*/  LDG.E.U8 R33, desc[UR10][R14.64+0x8] ;  /* 0x0000080a0e217981 */ /* 0x000f22000c1e1100 */
[----:B------:R-:W-:Y:S01]  /*23c0*/  ISETP.NE.AND P1, PT, R22, RZ, PT ;  /* 0x000000ff1600720c */ /* 0x000fe20003f25270 */
[----:B------:R-:W-:Y:S01]  /*23d0*/  VIADD R22, R34, 0x1 ;  /* 0x0000000122167836 */ /* 0x000fe20000000000 */
[----:B------:R-:W-:-:S04]  /*23e0*/  UIADD3 UR6, UPT, UPT, UR6, 0x10, URZ ;  /* 0x0000001006067890 */ /* 0x000fc8000fffe0ff */
[----:B------:R-:W-:-:S03]  /*23f0*/  UISETP.NE.AND UP0, UPT, UR6, URZ, UPT ;  /* 0x000000ff0600728c */ /* 0x000fc6000bf05270 */
[----:B------:R-:W-:Y:S01]  /*2400*/  @P0 IMAD.MOV R22, RZ, RZ, R34 ;  /* 0x000000ffff160224 */ /* 0x000fe200078e0222 */
[----:B------:R-:W-:-:S04]  /*2410*/  ISETP.NE.AND P0, PT, R30, RZ, PT ;  /* 0x000000ff1e00720c */ /* 0x000fc80003f05270 */
[----:B------:R-:W-:Y:S01]  /*2420*/  IADD3 R30, PT, PT, R22, 0x1, RZ ;  /* 0x00000001161e7810 */ /* 0x000fe20007ffe0ff */
[----:B------:R-:W-:Y:S01]  /*2430*/  @P1 IMAD.MOV R30, RZ, RZ, R22 ;  /* 0x000000ffff1e1224 */ /* 0x000fe200078e0216 */
[----:B------:R-:W-:-:S03]  /*2440*/  ISETP.NE.AND P1, PT, R29, RZ, PT ;  /* 0x000000ff1d00720c */ /* 0x000fc60003f25270 */
[----:B------:R-:W-:-:S04]  /*2450*/  VIADD R22, R30, 0x1 ;  /* 0x000000011e167836 */ /* 0x000fc80000000000 */
[----:B------:R-:W-:Y:S01]  /*2460*/  @P0 IMAD.MOV R22, RZ, RZ, R30 ;  /* 0x000000ffff160224 */ /* 0x000fe200078e021e */
[----:B------:R-:W-:-:S03]  /*2470*/  ISETP.NE.AND P0, PT, R28, RZ, PT ;  /* 0x000000ff1c00720c */ /* 0x000fc60003f05270 */
[----:B------:R-:W-:Y:S02]  /*2480*/  VIADD R28, R22, 0x1 ;  /* 0x00000001161c7836 */ /* 0x000fe40000000000 */
[----:B------:R-:W-:Y:S01]  /*2490*/  @P1 IMAD.MOV R28, RZ, RZ, R22 ;  /* 0x000000ffff1c1224 */ /* 0x000fe200078e0216 */
[----:B------:R-:W-:-:S04]  /*24a0*/  ISETP.NE.AND P1, PT, R27, RZ, PT ;  /* 0x000000ff1b00720c */ /* 0x000fc80003f25270 */
[----:B------:R-:W-:-:S03]  /*24b0*/  IADD3 R22, PT, PT, R28, 0x1, RZ ;  /* 0x000000011c167810 */ /* 0x000fc60007ffe0ff */
[----:B------:R-:W-:Y:S01]  /*24c0*/  @P0 IMAD.MOV R22, RZ, RZ, R28 ;  /* 0x000000ffff160224 */ /* 0x000fe200078e021c */
[----:B------:R-:W-:-:S03]  /*24d0*/  ISETP.NE.AND P0, PT, R26, RZ, PT ;  /* 0x000000ff1a00720c */ /* 0x000fc60003f05270 */
[----:B------:R-:W-:Y:S02]  /*24e0*/  VIADD R26, R22, 0x1 ;  /* 0x00000001161a7836 */ /* 0x000fe40000000000 */
[----:B------:R-:W-:Y:S01]  /*24f0*/  @P1 IMAD.MOV R26, RZ, RZ, R22 ;  /* 0x000000ffff1a1224 */ /* 0x000fe200078e0216 */
[----:B------:R-:W-:-:S03]  /*2500*/  ISETP.NE.AND P1, PT, R25, RZ, PT ;  /* 0x000000ff1900720c */ /* 0x000fc60003f25270 */
[----:B------:R-:W-:-:S04]  /*2510*/  VIADD R22, R26, 0x1 ;  /* 0x000000011a167836 */ /* 0x000fc80000000000 */
[----:B------:R-:W-:Y:S01]  /*2520*/  @P0 IMAD.MOV R22, RZ, RZ, R26 ;  /* 0x000000ffff160224 */ /* 0x000fe200078e021a */
[----:B------:R-:W-:-:S04]  /*2530*/  ISETP.NE.AND P0, PT, R24, RZ, PT ;  /* 0x000000ff1800720c */ /* 0x000fc80003f05270 */
[----:B------:R-:W-:Y:S01]  /*2540*/  IADD3 R24, PT, PT, R22, 0x1, RZ ;  /* 0x0000000116187810 */ /* 0x000fe20007ffe0ff */
[----:B------:R-:W-:-:S04]  /*2550*/  @P1 IMAD.MOV R24, RZ, RZ, R22 ;  /* 0x000000ffff181224 */ /* 0x000fc800078e0216 */
[----:B------:R-:W-:-:S04]  /*2560*/  VIADD R22, R24, 0x1 ;  /* 0x0000000118167836 */ /* 0x000fc80000000000 */
[----:B------:R-:W-:Y:S01]  /*2570*/  @P0 IMAD.MOV R22, RZ, RZ, R24 ;  /* 0x000000ffff160224 */ /* 0x000fe200078e0218 */
[----:B--2---:R-:W-:-:S03]  /*2580*/  ISETP.NE.AND P1, PT, R23, RZ, PT ;  /* 0x000000ff1700720c */ /* 0x004fc60003f25270 */
[----:B------:R-:W-:Y:S01]  /*2590*/  VIADD R23, R22, 0x1 ;  /* 0x0000000116177836 */ /* 0x000fe20000000000 */
[----:B---3--:R-:W-:-:S09]  /*25a0*/  ISETP.NE.AND P0, PT, R31, RZ, PT ;  /* 0x000000ff1f00720c */ /* 0x008fd20003f05270 */
[----:B------:R-:W-:Y:S01]  /*25b0*/  @P1 IMAD.MOV R23, RZ, RZ, R22 ;  /* 0x000000ffff171224 */ /* 0x000fe200078e0216 */
[----:B------:R-:W-:-:S04]  /*25c0*/  ISETP.NE.AND P1, PT, R0, RZ, PT ;  /* 0x000000ff0000720c */ /* 0x000fc80003f25270 */
[----:B------:R-:W-:Y:S01]  /*25d0*/  IADD3 R0, PT, PT, R23, 0x1, RZ ;  /* 0x0000000117007810 */ /* 0x000fe20007ffe0ff */
[----:B------:R-:W-:Y:S01]  /*25e0*/  @P0 IMAD.MOV R0, RZ, RZ, R23 ;  /* 0x000000ffff000224 */ /* 0x000fe200078e0217 */
[----:B------:R-:W-:-:S03]  /*25f0*/  ISETP.NE.AND P0, PT, R32, RZ, PT ;  /* 0x000000ff2000720c */ /* 0x000fc60003f05270 */
[----:B------:R-:W-:-:S04]  /*2600*/  VIADD R22, R0, 0x1 ;  /* 0x0000000100167836 */ /* 0x000fc80000000000 */
[----:B------:R-:W-:Y:S01]  /*2610*/  @P1 IMAD.MOV R22, RZ, RZ, R0 ;  /* 0x000000ffff161224 */ /* 0x000fe200078e0200 */
[----:B----4-:R-:W-:-:S03]  /*2620*/  ISETP.NE.AND P1, PT, R33, RZ, PT ;  /* 0x000000ff2100720c */ /* 0x010fc60003f25270 */
[----:B------:R-:W-:Y:S02]  /*2630*/  VIADD R23, R22, 0x1 ;  /* 0x0000000116177836 */ /* 0x000fe40000000000 */
[----:B------:R-:W-:Y:S01]  /*2640*/  @P0 IMAD.MOV R23, RZ, RZ, R22 ;  /* 0x000000ffff170224 */ /* 0x000fe200078e0216 */
[----:B------:R-:W-:-:S04]  /*2650*/  IADD3 R14, P0, PT, R14, 0x10, RZ ;  /* 0x000000100e0e7810 */ /* 0x000fc80007f1e0ff */
[----:B------:R-:W-:Y:S01]  /*2660*/  IADD3 R0, PT, PT, R23, 0x1, RZ ;  /* 0x0000000117007810 */ /* 0x000fe20007ffe0ff */
[----:B------:R-:W-:Y:S02]  /*2670*/  IMAD.X R15, RZ, RZ, R15, P0 ;  /* 0x000000ffff0f7224 */ /* 0x000fe400000e060f */
[----:B------:R-:W-:Y:S01]  /*2680*/  @P1 IMAD.MOV R0, RZ, RZ, R23 ;  /* 0x000000ffff001224 */ /* 0x000fe200078e0217 */
[----:B------:R-:W-:Y:S06]  /*2690*/  BRA.U UP0, `(.L_x_587) ;  /* 0xfffffff900ec7547 */ /* 0x000fec000b83ffff */
.L_x_586:
[----:B------:R-:W-:Y:S05]  /*26a0*/  BRA.U !UP1, `(.L_x_585) ;  /* 0x0000000509407547 */ /* 0x000fea000b800000 */
[----:B------:R-:W-:Y:S02]  /*26b0*/  UISETP.GE.U32.AND UP0, UPT, UR7, 0x8, UPT ;  /* 0x000000080700788c */ /* 0x000fe4000bf06070 */
[----:B------:R-:W-:-:S04]  /*26c0*/  ULOP3.LUT UR6, UR5, 0x7, URZ, 0xc0, !UPT ;  /* 0x0000000705067892 */ /* 0x000fc8000f8ec0ff */
[----:B------:R-:W-:-:S03]  /*26d0*/  UISETP.NE.AND UP1, UPT, UR6, URZ, UPT ;  /* 0x000000ff0600728c */ /* 0x000fc6000bf25270 */
[----:B------:R-:W-:Y:S08]  /*26e0*/  BRA.U !UP0, `(.L_x_588) ;  /* 0x00000001088c7547 */ /* 0x000ff0000b800000 */
[----:B-1234-:R-:W-:-:S05]  /*26f0*/  IADD3 R14, P0, PT, R17, UR4, RZ ;  /* 0x00000004110e7c10 */ /* 0x01efca000ff1e0ff */
[----:B------:R-:W-:-:S05]  /*2700*/  IMAD.X R15, RZ, RZ, R16, P0 ;  /* 0x000000ffff0f7224 */ /* 0x000fca00000e0610 */
[----:B------:R-:W2:Y:S04]  /*2710*/  LDG.E.U8 R29, desc[UR10][R14.64] ;  /* 0x0000000a0e1d7981 */ /* 0x000ea8000c1e1100 */
[----:B------:R-:W3:Y:S04]  /*2720*/  LDG.E.U8 R22, desc[UR10][R14.64+0x1] ;  /* 0x0000010a0e167981 */ /* 0x000ee8000c1e1100 */
[----:B------:R-:W4:Y:S04]  /*2730*/  LDG.E.U8 R23, desc[UR10][R14.64+0x2] ;  /* 0x0000020a0e177981 */ /* 0x000f28000c1e1100 */
[----:B------:R-:W4:Y:S04]  /*2740*/  LDG.E.U8 R24, desc[UR10][R14.64+0x3] ;  /* 0x0000030a0e187981 */ /* 0x000f28000c1e1100 */
[----:B------:R-:W4:Y:S04]  /*2750*/  LDG.E.U8 R25, desc[UR10][R14.64+0x4] ;  /* 0x0000040a0e197981 */ /* 0x000f28000c1e1100 */
[----:B------:R-:W4:Y:S04]  /*2760*/  LDG.E.U8 R26, desc[UR10][R14.64+0x5] ;  /* 0x0000050a0e1a7981 */ /* 0x000f28000c1e1100 */
[----:B------:R-:W4:Y:S04]  /*2770*/  LDG.E.U8 R27, desc[UR10][R14.64+0x6] ;  /* 0x0000060a0e1b7981 */ /* 0x000f28000c1e1100 */
[----:B------:R0:W4:Y:S01]  /*2780*/  LDG.E.U8 R28, desc[UR10][R14.64+0x7] ;  /* 0x0000070a0e1c7981 */ /* 0x000122000c1e1100 */
[----:B------:R-:W-:Y:S01]  /*2790*/  UIADD3 UR4, UPT, UPT, UR4, 0x8, URZ ;  /* 0x0000000804047890 */ /* 0x000fe2000fffe0ff */
[----:B--2---:R-:W-:-:S02]  /*27a0*/  ISETP.NE.AND P0, PT, R29, RZ, PT ;  /* 0x000000ff1d00720c */ /* 0x004fc40003f05270 */
[----:B---3--:R-:W-:Y:S01]  /*27b0*/  ISETP.NE.AND P1, PT, R22, RZ, PT ;  /* 0x000000ff1600720c */ /* 0x008fe20003f25270 */
[----:B------:R-:W-:-:S10]  /*27c0*/  VIADD R22, R0, 0x1 ;  /* 0x0000000100167836 */ /* 0x000fd40000000000 */
[----:B------:R-:W-:Y:S01]  /*27d0*/  @P0 IMAD.MOV R22, RZ, RZ, R0 ;  /* 0x000000ffff160224 */ /* 0x000fe200078e0200 */
[----:B----4-:R-:W-:-:S04]  /*27e0*/  ISETP.NE.AND P0, PT, R23, RZ, PT ;  /* 0x000000ff1700720c */ /* 0x010fc80003f05270 */
        /* <DEDUP_REMOVED lines=9> */
[----:B0-----:R-:W-:-:S03]  /*2880*/  IADD3 R14, PT, PT, R0, 0x1, RZ ;  /* 0x00000001000e7810 */ /* 0x001fc60007ffe0ff */
[----:B------:R-:W-:Y:S01]  /*2890*/  @P0 IMAD.MOV R14, RZ, RZ, R0 ;  /* 0x000000ffff0e0224 */ /* 0x000fe200078e0200 */
[----:B------:R-:W-:-:S03]  /*28a0*/  ISETP.NE.AND P0, PT, R27, RZ, PT ;  /* 0x000000ff1b00720c */ /* 0x000fc60003f05270 */
[----:B------:R-:W-:Y:S02]  /*28b0*/  VIADD R0, R14, 0x1 ;  /* 0x000000010e007836 */ /* 0x000fe40000000000 */
[----:B------:R-:W-:Y:S01]  /*28c0*/  @P1 IMAD.MOV R0, RZ, RZ, R14 ;  /* 0x000000ffff001224 */ /* 0x000fe200078e020e */
[----:B------:R-:W-:-:S03]  /*28d0*/  ISETP.NE.AND P1, PT, R28, RZ, PT ;  /* 0x000000ff1c00720c */ /* 0x000fc60003f25270 */
[----:B------:R-:W-:-:S04]  /*28e0*/  VIADD R14, R0, 0x1 ;  /* 0x00000001000e7836 */ /* 0x000fc80000000000 */
[----:B------:R-:W-:-:S05]  /*28f0*/  @P0 IMAD.MOV R14, RZ, RZ, R0 ;  /* 0x000000ffff0e0224 */ /* 0x000fca00078e0200 */
[----:B------:R-:W-:Y:S01]  /*2900*/  IADD3 R0, PT, PT, R14, 0x1, RZ ;  /* 0x000000010e007810 */ /* 0x000fe20007ffe0ff */
[----:B------:R-:W-:-:S07]  /*2910*/  @P1 IMAD.MOV R0, RZ, RZ, R14 ;  /* 0x000000ffff001224 */ /* 0x000fce00078e020e */
.L_x_588:
        /* <DEDUP_REMOVED lines=10> */
[----:B------:R-:W4:Y:S01]  /*29c0*/  LDG.E.U8 R22, desc[UR10][R14.64+0x3] ;  /* 0x0000030a0e167981 */ /* 0x000f22000c1e1100 */
[----:B------:R-:W-:Y:S01]  /*29d0*/  UIADD3 UR4, UPT, UPT, UR4, 0x4, URZ ;  /* 0x0000000404047890 */ /* 0x000fe2000fffe0ff */
[----:B--2---:R-:W-:-:S02]  /*29e0*/  ISETP.NE.AND P0, PT, R23, RZ, PT ;  /* 0x000000ff1700720c */ /* 0x004fc40003f05270 */
[----:B---3--:R-:W-:Y:S01]  /*29f0*/  ISETP.NE.AND P1, PT, R16, RZ, PT ;  /* 0x000000ff1000720c */ /* 0x008fe20003f25270 */
[----:B------:R-:W-:-:S10]  /*2a00*/  VIADD R16, R0, 0x1 ;  /* 0x0000000100107836 */ /* 0x000fd40000000000 */
[----:B------:R-:W-:Y:S01]  /*2a10*/  @P0 IMAD.MOV R16, RZ, RZ, R0 ;  /* 0x000000ffff100224 */ /* 0x000fe200078e0200 */
[----:B----4-:R-:W-:-:S03]  /*2a20*/  ISETP.NE.AND P0, PT, R17, RZ, PT ;  /* 0x000000ff1100720c */ /* 0x010fc60003f05270 */
[C---:B------:R-:W-:Y:S01]  /*2a30*/  VIADD R0, R16.reuse, 0x1 ;  /* 0x0000000110007836 */ /* 0x040fe20000000000 */
[----:B------:R-:W-:Y:S02]  /*2a40*/  @P1 IADD3 R0, PT, PT, R16, RZ, RZ ;  /* 0x000000ff10001210 */ /* 0x000fe40007ffe0ff */
[----:B------:R-:W-:-:S03]  /*2a50*/  ISETP.NE.AND P1, PT, R22, RZ, PT ;  /* 0x000000ff1600720c */ /* 0x000fc60003f25270 */
[----:B------:R-:W-:-:S04]  /*2a60*/  VIADD R16, R0, 0x1 ;  /* 0x0000000100107836 */ /* 0x000fc80000000000 */
[----:B------:R-:W-:-:S04]  /*2a70*/  @P0 IMAD.MOV R16, RZ, RZ, R0 ;  /* 0x000000ffff100224 */ /* 0x000fc800078e0200 */
[----:B------:R-:W-:Y:S02]  /*2a80*/  VIADD R0, R16, 0x1 ;  /* 0x0000000110007836 */ /* 0x000fe40000000000 */
[----:B------:R-:W-:-:S07]  /*2a90*/  @P1 IMAD.MOV R0, RZ, RZ, R16 ;  /* 0x000000ffff001224 */ /* 0x000fce00078e0210 */
.L_x_589:
[----:B------:R-:W-:Y:S05]  /*2aa0*/  BRA.U !UP1, `(.L_x_585) ;  /* 0x0000000109407547 */ /* 0x000fea000b800000 */
[----:B-1234-:R-:W0:Y:S02]  /*2ab0*/  LDC.64 R14, c[0x0][0x388] ;  /* 0x0000e200ff0e7b82 */ /* 0x01ee240000000a00 */
[----:B0-----:R-:W-:Y:S01]  /*2ac0*/  IADD3 R21, P0, P1, R21, UR4, R14 ;  /* 0x0000000415157c10 */ /* 0x001fe2000f91e00e */
[----:B------:R-:W-:-:S03]  /*2ad0*/  UIADD3 UR4, UPT, UPT, -UR5, URZ, URZ ;  /* 0x000000ff05047290 */ /* 0x000fc6000fffe1ff */
[----:B------:R-:W-:-:S09]  /*2ae0*/  IADD3.X R18, PT, PT, R18, R15, RZ, P0, P1 ;  /* 0x0000000f12127210 */ /* 0x000fd200007e24ff */
.L_x_590:
[----:B------:R-:W-:Y:S01]  /*2af0*/  IMAD.MOV.U32 R14, RZ, RZ, R21 ;  /* 0x000000ffff0e7224 */ /* 0x000fe200078e0015 */
[----:B------:R-:W-:-:S05]  /*2b00*/  MOV R15, R18 ;  /* 0x00000012000f7202 */ /* 0x000fca0000000f00 */
[----:B------:R-:W2:Y:S01]  /*2b10*/  LDG.E.U8 R14, desc[UR10][R14.64] ;  /* 0x0000000a0e0e7981 */ /* 0x000ea2000c1e1100 */
[----:B------:R-:W-:Y:S01]  /*2b20*/  UIADD3 UR4, UPT, UPT, UR4, 0x1, URZ ;  /* 0x0000000104047890 */ /* 0x000fe2000fffe0ff */
[----:B------:R-:W-:Y:S01]  /*2b30*/  VIADD R16, R0, 0x1 ;  /* 0x0000000100107836 */ /* 0x000fe20000000000 */
[----:B------:R-:W-:Y:S02]  /*2b40*/  IADD3 R21, P1, PT, R21, 0x1, RZ ;  /* 0x0000000115157810 */ /* 0x000fe40007f3e0ff */
[----:B------:R-:W-:-:S03]  /*2b50*/  UISETP.NE.AND UP0, UPT, UR4, URZ, UPT ;  /* 0x000000ff0400728c */ /* 0x000fc6000bf05270 */
[----:B------:R-:W-:Y:S01]  /*2b60*/  IMAD.X R18, RZ, RZ, R18, P1 ;  /* 0x000000ffff127224 */ /* 0x000fe200008e0612 */
[----:B--2---:R-:W-:-:S13]  /*2b70*/  ISETP.NE.AND P0, PT, R14, RZ, PT ;  /* 0x000000ff0e00720c */ /* 0x004fda0003f05270 */
[----:B------:R-:W-:-:S04]  /*2b80*/  @P0 IMAD.MOV R16, RZ, RZ, R0 ;  /* 0x000000ffff100224 */ /* 0x000fc800078e0200 */
[----:B------:R-:W-:Y:S01]  /*2b90*/  IMAD.MOV.U32 R0, RZ, RZ, R16 ;  /* 0x000000ffff007224 */ /* 0x000fe200078e0010 */
[----:B------:R-:W-:Y:S06]  /*2ba0*/  BRA.U UP0, `(.L_x_590) ;  /* 0xfffffffd00d07547 */ /* 0x000fec000b83ffff */
.L_x_585:
[----:B-1234-:R-:W0:Y:S02]  /*2bb0*/  LDC.64 R14, c[0x0][0x390] ;  /* 0x0000e400ff0e7b82 */ /* 0x01ee240000000a00 */
[----:B0-----:R-:W-:-:S05]  /*2bc0*/  IMAD.WIDE R20, R20, 0x4, R14 ;  /* 0x0000000414147825 */ /* 0x001fca00078e020e */
[----:B------:R-:W-:Y:S04]  /*2bd0*/  STG.E desc[UR10][R20.64], R0 ;  /* 0x0000000014007986 */ /* 0x000fe8000c10190a */
[----:B-----5:R-:W-:Y:S04]  /*2be0*/  STG.E.64 desc[UR10][R6.64], R2 ;  /* 0x0000000206007986 */ /* 0x020fe8000c101b0a */
[----:B------:R-:W-:Y:S04]  /*2bf0*/  STG.E.64 desc[UR10][R6.64+0x8], R12 ;  /* 0x0000080c06007986 */ /* 0x000fe8000c101b0a */
[----:B------:R-:W-:Y:S04]  /*2c00*/  STG.E.64 desc[UR10][R6.64+0x10], R8 ;  /* 0x0000100806007986 */ /* 0x000fe8000c101b0a */
[----:B------:R-:W-:Y:S04]  /*2c10*/  STG.E.64 desc[UR10][R6.64+0x18], R10 ;  /* 0x0000180a06007986 */ /* 0x000fe8000c101b0a */
[----:B------:R-:W-:Y:S04]  /*2c20*/  STG.E.64 desc[UR10][R6.64+0x28], R4 ;  /* 0x0000280406007986 */ /* 0x000fe8000c101b0a */
[----:B------:R-:W-:Y:S01]  /*2c30*/  STG.E desc[UR10][R6.64+0x20], R19 ;  /* 0x0000201306007986 */ /* 0x000fe2000c10190a */
[----:B------:R-:W-:Y:S05]  /*2c40*/  EXIT ;  /* 0x000000000000794d */ /* 0x000fea0003800000 */
.L_x_591:
        /* <DEDUP_REMOVED lines=11> */
.L_x_603:


//--------------------- .text._Z14initRandStatesP17curandStateXORWOWmi --------------------------
	.section	.text._Z14initRandStatesP17curandStateXORWOWmi,"ax",@progbits
	.align	128
        .global         _Z14initRandStatesP17curandStateXORWOWmi
        .type           _Z14initRandStatesP17curandStateXORWOWmi,@function
        .size           _Z14initRandStatesP17curandStateXORWOWmi,(.L_x_604 - _Z14initRandStatesP17curandStateXORWOWmi)
        .other          _Z14initRandStatesP17curandStateXORWOWmi,@"STO_CUDA_ENTRY STV_DEFAULT"
_Z14initRandStatesP17curandStateXORWOWmi:
.text._Z14initRandStatesP17curandStateXORWOWmi:
        /* <DEDUP_REMOVED lines=8> */
[----:B------:R-:W0:Y:S01]  /*0080*/  LDCU.64 UR6, c[0x0][0x388] ;  /* 0x00007100ff0677ac */ /* 0x000e220008000a00 */
[----:B------:R-:W1:Y:S01]  /*0090*/  LDC.64 R6, c[0x0][0x380] ;  /* 0x0000e000ff067b82 */ /* 0x000e620000000a00 */
[----:B------:R-:W-:Y:S01]  /*00a0*/  IMAD R0, R13, 0x3039, RZ ;  /* 0x000030390d007824 */ /* 0x000fe200078e02ff */
[----:B------:R-:W-:Y:S01]  /*00b0*/  BSSY.RECONVERGENT B0, `(.L_x_592) ;  /* 0x00000e4000007945 */ /* 0x000fe20003800200 */
[----:B------:R-:W2:Y:S03]  /*00c0*/  LDCU.64 UR4, c[0x0][0x358] ;  /* 0x00006b00ff0477ac */ /* 0x000ea60008000a00 */
[----:B0-----:R-:W-:-:S04]  /*00d0*/  IADD3 R2, P0, PT, R0, UR6, RZ ;  /* 0x0000000600027c10 */ /* 0x001fc8000ff1e0ff */
[----:B------:R-:W-:Y:S02]  /*00e0*/  LEA.HI.X.SX32 R3, R0, UR7, 0x1, P0 ;  /* 0x0000000700037c11 */ /* 0x000fe400080f0eff */
[----:B------:R-:W-:Y:S01]  /*00f0*/  LOP3.LUT R0, R2, 0xaad26b49, RZ, 0x3c, !PT ;  /* 0xaad26b4902007812 */ /* 0x000fe200078e3cff */
[----:B-1----:R-:W-:Y:S01]  /*0100*/  IMAD.WIDE R6, R13, 0x30, R6 ;  /* 0x000000300d067825 */ /* 0x002fe200078e0206 */
[----:B------:R-:W-:Y:S02]  /*0110*/  LOP3.LUT R2, R3, 0xf7dcefdd, RZ, 0x3c, !PT ;  /* 0xf7dcefdd03027812 */ /* 0x000fe400078e3cff */
[----:B------:R-:W-:Y:S01]  /*0120*/  ISETP.NE.AND P0, PT, R13, RZ, PT ;  /* 0x000000ff0d00720c */ /* 0x000fe20003f05270 */
[----:B------:R-:W-:Y:S02]  /*0130*/  IMAD R0, R0, 0x4182bed5, RZ ;  /* 0x4182bed500007824 */ /* 0x000fe400078e02ff */
[----:B------:R-:W-:Y:S02]  /*0140*/  IMAD R3, R2, -0x658354e5, RZ ;  /* 0x9a7cab1b02037824 */ /* 0x000fe400078e02ff */
[C---:B------:R-:W-:Y:S01]  /*0150*/  VIADD R5, R0.reuse, 0x75bcd15 ;  /* 0x075bcd1500057836 */ /* 0x040fe20000000000 */
[C---:B------:R-:W-:Y:S01]  /*0160*/  LOP3.LUT R8, R0.reuse, 0x159a55e5, RZ, 0x3c, !PT ;  /* 0x159a55e500087812 */ /* 0x040fe200078e3cff */
[C---:B------:R-:W-:Y:S01]  /*0170*/  VIADD R11, R0.reuse, 0x583f19 ;  /* 0x00583f19000b7836 */ /* 0x040fe20000000000 */
[----:B------:R-:W-:Y:S01]  /*0180*/  IADD3 R4, PT, PT, R0, 0x64f0c9, R3 ;  /* 0x0064f0c900047810 */ /* 0x000fe20007ffe003 */
[C---:B------:R-:W-:Y:S01]  /*0190*/  VIADD R9, R3.reuse, 0x1f123bb5 ;  /* 0x1f123bb503097836 */ /* 0x040fe20000000000 */
[----:B------:R-:W-:-:S03]  /*01a0*/  LOP3.LUT R10, R3, 0x5491333, RZ, 0x3c, !PT ;  /* 0x05491333030a7812 */ /* 0x000fc600078e3cff */
[----:B--2---:R0:W-:Y:S04]  /*01b0*/  STG.E.64 desc[UR4][R6.64], R4 ;  /* 0x0000000406007986 */ /* 0x0041e8000c101b04 */
[----:B------:R0:W-:Y:S04]  /*01c0*/  STG.E.64 desc[UR4][R6.64+0x8], R8 ;  /* 0x0000080806007986 */ /* 0x0001e8000c101b04 */
[----:B------:R0:W-:Y:S01]  /*01d0*/  STG.E.64 desc[UR4][R6.64+0x10], R10 ;  /* 0x0000100a06007986 */ /* 0x0001e2000c101b04 */
[----:B------:R-:W-:Y:S05]  /*01e0*/  @!P0 BRA `(.L_x_593) ;  /* 0x0000000c00408947 */ /* 0x000fea0003800000 */
[----:B------:R-:W-:Y:S01]  /*01f0*/  SHF.R.S32.HI R0, RZ, 0x1f, R13 ;  /* 0x0000001fff007819 */ /* 0x000fe2000001140d */
[----:B------:R-:W-:-:S07]  /*0200*/  IMAD.MOV.U32 R12, RZ, RZ, RZ ;  /* 0x000000ffff0c7224 */ /* 0x000fce00078e00ff */
.L_x_599:
[----:B-1----:R-:W-:Y:S01]  /*0210*/  LOP3.LUT R2, R13, 0x3, RZ, 0xc0, !PT ;  /* 0x000000030d027812 */ /* 0x002fe200078ec0ff */
[----:B------:R-:W-:Y:S03]  /*0220*/  BSSY.RECONVERGENT B1, `(.L_x_594) ;  /* 0x00000c6000017945 */ /* 0x000fe60003800200 */
[----:B------:R-:W-:-:S04]  /*0230*/  ISETP.NE.U32.AND P0, PT, R2, RZ, PT ;  /* 0x000000ff0200720c */ /* 0x000fc80003f05070 */
[----:B------:R-:W-:-:S13]  /*0240*/  ISETP.NE.AND.EX P0, PT, RZ, RZ, PT, P0 ;  /* 0x000000ffff00720c */ /* 0x000fda0003f05300 */
[----:B------:R-:W-:Y:S05]  /*0250*/  @!P0 BRA `(.L_x_595) ;  /* 0x0000000c00088947 */ /* 0x000fea0003800000 */
[----:B0-----:R-:W0:Y:S01]  /*0260*/  LDC.64 R8, c[0x4][RZ] ;  /* 0x01000000ff087b82 */ /* 0x001e220000000a00 */
[----:B------:R-:W-:Y:S02]  /*0270*/  IMAD.MOV.U32 R14, RZ, RZ, RZ ;  /* 0x000000ffff0e7224 */ /* 0x000fe400078e00ff */
[----:B0-----:R-:W-:-:S07]  /*0280*/  IMAD.WIDE.U32 R8, R12, 0xc80, R8 ;  /* 0x00000c800c087825 */ /* 0x001fce00078e0008 */
.L_x_598:
[----:B-1----:R-:W-:Y:S01]  /*0290*/  IMAD.MOV.U32 R15, RZ, RZ, RZ ;  /* 0x000000ffff0f7224 */ /* 0x002fe200078e00ff */
[----:B------:R-:W-:Y:S01]  /*02a0*/  CS2R R2, SRZ ;  /* 0x0000000000027805 */ /* 0x000fe2000001ff00 */
[----:B------:R-:W-:Y:S01]  /*02b0*/  IMAD.MOV.U32 R17, RZ, RZ, RZ ;  /* 0x000000ffff117224 */ /* 0x000fe200078e00ff */
[----:B------:R-:W-:-:S07]  /*02c0*/  CS2R R4, SRZ ;  /* 0x0000000000047805 */ /* 0x000fce000001ff00 */
.L_x_597:
[----:B------:R-:W-:-:S05]  /*02d0*/  IMAD.WIDE.U32 R10, R17, 0x4, R6 ;  /* 0x00000004110a7825 */ /* 0x000fca00078e0006 */
[----:B------:R0:W5:Y:S01]  /*02e0*/  LDG.E R16, desc[UR4][R10.64+0x4] ;  /* 0x000004040a107981 */ /* 0x000162000c1e1900 */
[----:B------:R-:W-:-:S07]  /*02f0*/  IMAD.MOV.U32 R19, RZ, RZ, RZ ;  /* 0x000000ffff137224 */ /* 0x000fce00078e00ff */
.L_x_596:
[----:B-----5:R-:W-:Y:S01]  /*0300*/  SHF.R.U32.HI R24, RZ, R19, R16 ;  /* 0x00000013ff187219 */ /* 0x020fe20000011610 */
[----:B0-----:R-:W-:-:S03]  /*0310*/  IMAD.SHL.U32 R10, R17, 0x20, RZ ;  /* 0x00000020110a7824 */ /* 0x001fc600078e00ff */
[----:B------:R-:W-:Y:S01]  /*0320*/  LOP3.LUT R11, R24, 0x1, RZ, 0xc0, !PT ;  /* 0x00000001180b7812 */ /* 0x000fe200078ec0ff */
[----:B------:R-:W-:-:S03]  /*0330*/  IMAD.IADD R10, R10, 0x1, R19 ;  /* 0x000000010a0a7824 */ /* 0x000fc600078e0213 */
[----:B------:R-:W-:Y:S01]  /*0340*/  ISETP.NE.U32.AND P0, PT, R11, 0x1, PT ;  /* 0x000000010b00780c */ /* 0x000fe20003f05070 */
[----:B------:R-:W-:-:S03]  /*0350*/  IMAD R11, R10, 0x5, RZ ;  /* 0x000000050a0b7824 */ /* 0x000fc600078e02ff */
[----:B------:R-:W-:Y:S01]  /*0360*/  R2P PR, R24, 0x7e ;  /* 0x0000007e18007804 */ /* 0x000fe20000000000 */
[----:B------:R-:W-:-:S08]  /*0370*/  IMAD.WIDE.U32 R10, R11, 0x4, R8 ;  /* 0x000000040b0a7825 */ /* 0x000fd000078e0008 */
[----:B------:R-:W2:Y:S04]  /*0380*/  @!P0 LDG.E R18, desc[UR4][R10.64] ;  /* 0x000000040a128981 */ /* 0x000ea8000c1e1900 */
[----:B------:R-:W3:Y:S04]  /*0390*/  @!P0 LDG.E R20, desc[UR4][R10.64+0x10] ;  /* 0x000010040a148981 */ /* 0x000ee8000c1e1900 */
[----:B------:R-:W4:Y:S04]  /*03a0*/  @P1 LDG.E R22, desc[UR4][R10.64+0x14] ;  /* 0x000014040a161981 */ /* 0x000f28000c1e1900 */
[----:B------:R-:W4:Y:S04]  /*03b0*/  @P2 LDG.E R26, desc[UR4][R10.64+0x28] ;  /* 0x000028040a1a2981 */ /* 0x000f28000c1e1900 */
[----:B------:R-:W4:Y:S04]  /*03c0*/  @!P0 LDG.E R21, desc[UR4][R10.64+0x4] ;  /* 0x000004040a158981 */ /* 0x000f28000c1e1900 */
[----:B------:R-:W4:Y:S04]  /*03d0*/  @!P0 LDG.E R23, desc[UR4][R10.64+0xc] ;  /* 0x00000c040a178981 */ /* 0x000f28000c1e1900 */
[----:B------:R-:W4:Y:S04]  /*03e0*/  @P1 LDG.E R25, desc[UR4][R10.64+0x18] ;  /* 0x000018040a191981 */ /* 0x000f28000c1e1900 */
[----:B------:R-:W4:Y:S04]  /*03f0*/  @P3 LDG.E R28, desc[UR4][R10.64+0x3c] ;  /* 0x00003c040a1c3981 */ /* 0x000f28000c1e1900 */
[----:B------:R-:W4:Y:S01]  /*0400*/  @P6 LDG.E R27, desc[UR4][R10.64+0x7c] ;  /* 0x00007c040a1b6981 */ /* 0x000f22000c1e1900 */
[----:B--2---:R-:W-:-:S03]  /*0410*/  @!P0 LOP3.LUT R15, R15, R18, RZ, 0x3c, !PT ;  /* 0x000000120f0f8212 */ /* 0x004fc600078e3cff */
[----:B------:R-:W2:Y:S01]  /*0420*/  @!P0 LDG.E R18, desc[UR4][R10.64+0x8] ;  /* 0x000008040a128981 */ /* 0x000ea2000c1e1900 */
[----:B---3--:R-:W-:-:S03]  /*0430*/  @!P0 LOP3.LUT R3, R3, R20, RZ, 0x3c, !PT ;  /* 0x0000001403038212 */ /* 0x008fc600078e3cff */
[----:B------:R-:W3:Y:S01]  /*0440*/  @P1 LDG.E R20, desc[UR4][R10.64+0x24] ;  /* 0x000024040a141981 */ /* 0x000ee2000c1e1900 */
[----:B----4-:R-:W-:-:S03]  /*0450*/  @P1 LOP3.LUT R15, R15, R22, RZ, 0x3c, !PT ;  /* 0x000000160f0f1212 */ /* 0x010fc600078e3cff */
[----:B------:R-:W4:Y:S01]  /*0460*/  @P2 LDG.E R22, desc[UR4][R10.64+0x38] ;  /* 0x000038040a162981 */ /* 0x000f22000c1e1900 */
[----:B------:R-:W-:-:S03]  /*0470*/  @P2 LOP3.LUT R15, R15, R26, RZ, 0x3c, !PT ;  /* 0x0000001a0f0f2212 */ /* 0x000fc600078e3cff */
[----:B------:R-:W4:Y:S01]  /*0480*/  @P4 LDG.E R26, desc[UR4][R10.64+0x50] ;  /* 0x000050040a1a4981 */ /* 0x000f22000c1e1900 */
[----:B------:R-:W-:-:S03]  /*0490*/  @!P0 LOP3.LUT R4, R4, R21, RZ, 0x3c, !PT ;  /* 0x0000001504048212 */ /* 0x000fc600078e3cff */
[----:B------:R-:W4:Y:S01]  /*04a0*/  @P1 LDG.E R21, desc[UR4][R10.64+0x20] ;  /* 0x000020040a151981 */ /* 0x000f22000c1e1900 */
[----:B------:R-:W-:-:S03]  /*04b0*/  @!P0 LOP3.LUT R2, R2, R23, RZ, 0x3c, !PT ;  /* 0x0000001702028212 */ /* 0x000fc600078e3cff */
[----:B------:R-:W4:Y:S01]  /*04c0*/  @P2 LDG.E R23, desc[UR4][R10.64+0x2c] ;  /* 0x00002c040a172981 */ /* 0x000f22000c1e1900 */
[----:B------:R-:W-:-:S03]  /*04d0*/  @P1 LOP3.LUT R4, R4, R25, RZ, 0x3c, !PT ;  /* 0x0000001904041212 */ /* 0x000fc600078e3cff */
[----:B------:R-:W4:Y:S01]  /*04e0*/  @P2 LDG.E R25, desc[UR4][R10.64+0x34] ;  /* 0x000034040a192981 */ /* 0x000f22000c1e1900 */
[----:B--2---:R-:W-:-:S03]  /*04f0*/  @!P0 LOP3.LUT R5, R5, R18, RZ, 0x3c, !PT ;  /* 0x0000001205058212 */ /* 0x004fc600078e3cff */
[----:B------:R-:W2:Y:S01]  /*0500*/  @P1 LDG.E R18, desc[UR4][R10.64+0x1c] ;  /* 0x00001c040a121981 */ /* 0x000ea2000c1e1900 */
[----:B---3--:R-:W-:-:S03]  /*0510*/  @P1 LOP3.LUT R3, R3, R20, RZ, 0x3c, !PT ;  /* 0x0000001403031212 */ /* 0x008fc600078e3cff */
[----:B------:R-:W3:Y:S01]  /*0520*/  @P2 LDG.E R20, desc[UR4][R10.64+0x30] ;  /* 0x000030040a142981 */ /* 0x000ee2000c1e1900 */
[----:B----4-:R-:W-:-:S03]  /*0530*/  @P2 LOP3.LUT R3, R3, R22, RZ, 0x3c, !PT ;  /* 0x0000001603032212 */ /* 0x010fc600078e3cff */
[----:B------:R-:W4:Y:S01]  /*0540*/  @P3 LDG.E R22, desc[UR4][R10.64+0x4c] ;  /* 0x00004c040a163981 */ /* 0x000f22000c1e1900 */
[----:B------:R-:W-:-:S04]  /*0550*/  @P3 LOP3.LUT R15, R15, R28, RZ, 0x3c, !PT ;  /* 0x0000001c0f0f3212 */ /* 0x000fc800078e3cff */
[----:B------:R-:W-:Y:S02]  /*0560*/  @P4 LOP3.LUT R15, R15, R26, RZ, 0x3c, !PT ;  /* 0x0000001a0f0f4212 */ /* 0x000fe400078e3cff */
[----:B------:R-:W-:Y:S01]  /*0570*/  @P1 LOP3.LUT R2, R2, R21, RZ, 0x3c, !PT ;  /* 0x0000001502021212 */ /* 0x000fe200078e3cff */
[----:B------:R-:W4:Y:S04]  /*0580*/  @P5 LDG.E R26, desc[UR4][R10.64+0x64] ;  /* 0x000064040a1a5981 */ /* 0x000f28000c1e1900 */
[----:B------:R-:W4:Y:S01]  /*0590*/  @P3 LDG.E R21, desc[UR4][R10.64+0x40] ;  /* 0x000040040a153981 */ /* 0x000f22000c1e1900 */
[----:B------:R-:W-:Y:S02]  /*05a0*/  @P2 LOP3.LUT R4, R4, R23, RZ, 0x3c, !PT ;  /* 0x0000001704042212 */ /* 0x000fe400078e3cff */
[----:B------:R-:W-:Y:S01]  /*05b0*/  @P2 LOP3.LUT R2, R2, R25, RZ, 0x3c, !PT ;  /* 0x0000001902022212 */ /* 0x000fe200078e3cff */
[----:B------:R-:W4:Y:S04]  /*05c0*/  @P3 LDG.E R23, desc[UR4][R10.64+0x48] ;  /* 0x000048040a173981 */ /* 0x000f28000c1e1900 */
[----:B------:R-:W4:Y:S01]  /*05d0*/  @P4 LDG.E R25, desc[UR4][R10.64+0x54] ;  /* 0x000054040a194981 */ /* 0x000f22000c1e1900 */
[----:B--2---:R-:W-:-:S03]  /*05e0*/  @P1 LOP3.LUT R5, R5, R18, RZ, 0x3c, !PT ;  /* 0x0000001205051212 */ /* 0x004fc600078e3cff */
[----:B------:R-:W2:Y:S01]  /*05f0*/  @P3 LDG.E R18, desc[UR4][R10.64+0x44] ;  /* 0x000044040a123981 */ /* 0x000ea2000c1e1900 */
[----:B---3--:R-:W-:-:S03]  /*0600*/  @P2 LOP3.LUT R5, R5, R20, RZ, 0x3c, !PT ;  /* 0x0000001405052212 */ /* 0x008fc600078e3cff */
[----:B------:R-:W3:Y:S01]  /*0610*/  @P4 LDG.E R20, desc[UR4][R10.64+0x58] ;  /* 0x000058040a144981 */ /* 0x000ee2000c1e1900 */
[----:B----4-:R-:W-:-:S03]  /*0620*/  @P3 LOP3.LUT R3, R3, R22, RZ, 0x3c, !PT ;  /* 0x0000001603033212 */ /* 0x010fc600078e3cff */
[----:B------:R-:W4:Y:S01]  /*0630*/  @P4 LDG.E R22, desc[UR4][R10.64+0x60] ;  /* 0x000060040a164981 */ /* 0x000f22000c1e1900 */
[----:B------:R-:W-:Y:S02]  /*0640*/  LOP3.LUT P0, RZ, R24, 0x80, RZ, 0xc0, !PT ;  /* 0x0000008018ff7812 */ /* 0x000fe4000780c0ff */
[----:B------:R-:W-:Y:S02]  /*0650*/  @P5 LOP3.LUT R15, R15, R26, RZ, 0x3c, !PT ;  /* 0x0000001a0f0f5212 */ /* 0x000fe400078e3cff */
[----:B------:R-:W4:Y:S01]  /*0660*/  @P6 LDG.E R26, desc[UR4][R10.64+0x78] ;  /* 0x000078040a1a6981 */ /* 0x000f22000c1e1900 */
[----:B------:R-:W-:-:S03]  /*0670*/  @P3 LOP3.LUT R4, R4, R21, RZ, 0x3c, !PT ;  /* 0x0000001504043212 */ /* 0x000fc600078e3cff */
[----:B------:R-:W4:Y:S01]  /*0680*/  @P4 LDG.E R21, desc[UR4][R10.64+0x5c] ;  /* 0x00005c040a154981 */ /* 0x000f22000c1e1900 */
[----:B------:R-:W-:-:S03]  /*0690*/  @P3 LOP3.LUT R2, R2, R23, RZ, 0x3c, !PT ;  /* 0x0000001702023212 */ /* 0x000fc600078e3cff */
[----:B------:R-:W4:Y:S01]  /*06a0*/  @P5 LDG.E R23, desc[UR4][R10.64+0x68] ;  /* 0x000068040a175981 */ /* 0x000f22000c1e1900 */
[----:B------:R-:W-:-:S03]  /*06b0*/  @P4 LOP3.LUT R4, R4, R25, RZ, 0x3c, !PT ;  /* 0x0000001904044212 */ /* 0x000fc600078e3cff */
[----:B------:R-:W4:Y:S01]  /*06c0*/  @P5 LDG.E R25, desc[UR4][R10.64+0x70] ;  /* 0x000070040a195981 */ /* 0x000f22000c1e1900 */
[----:B--2---:R-:W-:-:S03]  /*06d0*/  @P3 LOP3.LUT R5, R5, R18, RZ, 0x3c, !PT ;  /* 0x0000001205053212 */ /* 0x004fc600078e3cff */
[----:B------:R-:W2:Y:S01]  /*06e0*/  @P5 LDG.E R18, desc[UR4][R10.64+0x6c] ;  /* 0x00006c040a125981 */ /* 0x000ea2000c1e1900 */
[----:B---3--:R-:W-:-:S03]  /*06f0*/  @P4 LOP3.LUT R5, R5, R20, RZ, 0x3c, !PT ;  /* 0x0000001405054212 */ /* 0x008fc600078e3cff */
[----:B------:R-:W3:Y:S01]  /*0700*/  @P5 LDG.E R20, desc[UR4][R10.64+0x74] ;  /* 0x000074040a145981 */ /* 0x000ee2000c1e1900 */
[----:B----4-:R-:W-:-:S03]  /*0710*/  @P4 LOP3.LUT R3, R3, R22, RZ, 0x3c, !PT ;  /* 0x0000001603034212 */ /* 0x010fc600078e3cff */
[----:B------:R-:W4:Y:S01]  /*0720*/  @P0 LDG.E R22, desc[UR4][R10.64+0x8c] ;  /* 0x00008c040a160981 */ /* 0x000f22000c1e1900 */
[----:B------:R-:W-:-:S03]  /*0730*/  @P6 LOP3.LUT R15, R15, R26, RZ, 0x3c, !PT ;  /* 0x0000001a0f0f6212 */ /* 0x000fc600078e3cff */
        /* <DEDUP_REMOVED lines=13> */
[----:B------:R-:W-:Y:S02]  /*0810*/  @P6 LOP3.LUT R4, R4, R27, RZ, 0x3c, !PT ;  /* 0x0000001b04046212 */ /* 0x000fe400078e3cff */
[----:B------:R-:W-:Y:S02]  /*0820*/  @P6 LOP3.LUT R2, R2, R21, RZ, 0x3c, !PT ;  /* 0x0000001502026212 */ /* 0x000fe400078e3cff */
[----:B------:R-:W-:Y:S02]  /*0830*/  @P0 LOP3.LUT R4, R4, R23, RZ, 0x3c, !PT ;  /* 0x0000001704040212 */ /* 0x000fe400078e3cff */
[----:B------:R-:W-:Y:S02]  /*0840*/  @P0 LOP3.LUT R2, R2, R25, RZ, 0x3c, !PT ;  /* 0x0000001902020212 */ /* 0x000fe400078e3cff */
[----:B--2---:R-:W-:Y:S02]  /*0850*/  @P6 LOP3.LUT R5, R5, R18, RZ, 0x3c, !PT ;  /* 0x0000001205056212 */ /* 0x004fe400078e3cff */
[----:B---3--:R-:W-:-:S02]  /*0860*/  @P6 LOP3.LUT R3, R3, R20, RZ, 0x3c, !PT ;  /* 0x0000001403036212 */ /* 0x008fc400078e3cff */
[----:B----4-:R-:W-:Y:S02]  /*0870*/  @P0 LOP3.LUT R5, R5, R22, RZ, 0x3c, !PT ;  /* 0x0000001605050212 */ /* 0x010fe400078e3cff */
[----:B------:R-:W-:Y:S02]  /*0880*/  @P0 LOP3.LUT R3, R3, R26, RZ, 0x3c, !PT ;  /* 0x0000001a03030212 */ /* 0x000fe400078e3cff */
[----:B------:R-:W-:-:S13]  /*0890*/  R2P PR, R24.B1, 0x7f ;  /* 0x0000007f18007804 */ /* 0x000fda0000001000 */
[----:B------:R-:W2:Y:S04]  /*08a0*/  @P0 LDG.E R18, desc[UR4][R10.64+0xa0] ;  /* 0x0000a0040a120981 */ /* 0x000ea8000c1e1900 */
[----:B------:R-:W3:Y:S04]  /*08b0*/  @P1 LDG.E R22, desc[UR4][R10.64+0xb4] ;  /* 0x0000b4040a161981 */ /* 0x000ee8000c1e1900 */
[----:B------:R-:W4:Y:S04]  /*08c0*/  @P2 LDG.E R26, desc[UR4][R10.64+0xc8] ;  /* 0x0000c8040a1a2981 */ /* 0x000f28000c1e1900 */
[----:B------:R-:W4:Y:S04]  /*08d0*/  @P3 LDG.E R28, desc[UR4][R10.64+0xdc] ;  /* 0x0000dc040a1c3981 */ /* 0x000f28000c1e1900 */
[----:B------:R-:W4:Y:S04]  /*08e0*/  @P0 LDG.E R23, desc[UR4][R10.64+0xa4] ;  /* 0x0000a4040a170981 */ /* 0x000f28000c1e1900 */
[----:B------:R-:W4:Y:S04]  /*08f0*/  @P0 LDG.E R20, desc[UR4][R10.64+0xa8] ;  /* 0x0000a8040a140981 */ /* 0x000f28000c1e1900 */
[----:B------:R-:W4:Y:S04]  /*0900*/  @P4 LDG.E R25, desc[UR4][R10.64+0xf0] ;  /* 0x0000f0040a194981 */ /* 0x000f28000c1e1900 */
        /* <DEDUP_REMOVED lines=21> */
[----:B------:R-:W-:Y:S02]  /*0a60*/  LOP3.LUT P0, RZ, R24, 0x8000, RZ, 0xc0, !PT ;  /* 0x0000800018ff7812 */ /* 0x000fe4000780c0ff */
[----:B----4-:R-:W-:Y:S01]  /*0a70*/  @P5 LOP3.LUT R15, R15, R26, RZ, 0x3c, !PT ;  /* 0x0000001a0f0f5212 */ /* 0x010fe200078e3cff */
[----:B------:R-:W4:Y:S04]  /*0a80*/  @P3 LDG.E R24, desc[UR4][R10.64+0xe4] ;  /* 0x0000e4040a183981 */ /* 0x000f28000c1e1900 */
[----:B------:R-:W2:Y:S01]  /*0a90*/  @P6 LDG.E R26, desc[UR4][R10.64+0x118] ;  /* 0x000118040a1a6981 */ /* 0x000ea2000c1e1900 */
        /* <DEDUP_REMOVED lines=8> */
[----:B---3--:R-:W-:-:S03]  /*0b20*/  @P2 LOP3.LUT R3, R3, R22, RZ, 0x3c, !PT ;  /* 0x0000001603032212 */ /* 0x008fc600078e3cff */
[----:B------:R-:W3:Y:S01]  /*0b30*/  @P4 LDG.E R22, desc[UR4][R10.64+0x100] ;  /* 0x000100040a164981 */ /* 0x000ee2000c1e1900 */
[----:B--2---:R-:W-:-:S03]  /*0b40*/  @P6 LOP3.LUT R15, R15, R26, RZ, 0x3c, !PT ;  /* 0x0000001a0f0f6212 */ /* 0x004fc600078e3cff */
[----:B------:R-:W2:Y:S01]  /*0b50*/  @P0 LDG.E R26, desc[UR4][R10.64+0x12c] ;  /* 0x00012c040a1a0981 */ /* 0x000ea2000c1e1900 */
[----:B----4-:R-:W-:-:S03]  /*0b60*/  @P2 LOP3.LUT R2, R2, R23, RZ, 0x3c, !PT ;  /* 0x0000001702022212 */ /* 0x010fc600078e3cff */
[----:B------:R-:W4:Y:S01]  /*0b70*/  @P4 LDG.E R23, desc[UR4][R10.64+0xfc] ;  /* 0x0000fc040a174981 */ /* 0x000f22000c1e1900 */
[----:B------:R-:W-:-:S03]  /*0b80*/  @P2 LOP3.LUT R5, R5, R20, RZ, 0x3c, !PT ;  /* 0x0000001405052212 */ /* 0x000fc600078e3cff */
[----:B------:R-:W4:Y:S01]  /*0b90*/  @P4 LDG.E R20, desc[UR4][R10.64+0xf8] ;  /* 0x0000f8040a144981 */ /* 0x000f22000c1e1900 */
[----:B------:R-:W-:Y:S02]  /*0ba0*/  @P3 LOP3.LUT R2, R2, R27, RZ, 0x3c, !PT ;  /* 0x0000001b02023212 */ /* 0x000fe400078e3cff */
[----:B------:R-:W-:Y:S01]  /*0bb0*/  @P3 LOP3.LUT R4, R4, R25, RZ, 0x3c, !PT ;  /* 0x0000001904043212 */ /* 0x000fe200078e3cff */
[----:B------:R-:W4:Y:S01]  /*0bc0*/  @P5 LDG.E R27, desc[UR4][R10.64+0x110] ;  /* 0x000110040a1b5981 */ /* 0x000f22000c1e1900 */
[----:B------:R-:W-:-:S03]  /*0bd0*/  @P3 LOP3.LUT R5, R5, R24, RZ, 0x3c, !PT ;  /* 0x0000001805053212 */ /* 0x000fc600078e3cff */
[----:B------:R-:W4:Y:S04]  /*0be0*/  @P5 LDG.E R25, desc[UR4][R10.64+0x108] ;  /* 0x000108040a195981 */ /* 0x000f28000c1e1900 */
        /* <DEDUP_REMOVED lines=19> */
[----:B------:R-:W-:-:S05]  /*0d20*/  VIADD R19, R19, 0x10 ;  /* 0x0000001013137836 */ /* 0x000fca0000000000 */
[----:B------:R-:W-:Y:S02]  /*0d30*/  ISETP.NE.AND P1, PT, R19, 0x20, PT ;  /* 0x000000201300780c */ /* 0x000fe40003f25270 */
[----:B------:R-:W-:Y:S02]  /*0d40*/  @P5 LOP3.LUT R3, R3, R18, RZ, 0x3c, !PT ;  /* 0x0000001203035212 */ /* 0x000fe400078e3cff */
[----:B------:R-:W-:Y:S02]  /*0d50*/  @P6 LOP3.LUT R4, R4, R21, RZ, 0x3c, !PT ;  /* 0x0000001504046212 */ /* 0x000fe400078e3cff */
[----:B---3--:R-:W-:-:S04]  /*0d60*/  @P6 LOP3.LUT R3, R3, R22, RZ, 0x3c, !PT ;  /* 0x0000001603036212 */ /* 0x008fc800078e3cff */
[----:B--2---:R-:W-:Y:S02]  /*0d70*/  @P0 LOP3.LUT R3, R3, R26, RZ, 0x3c, !PT ;  /* 0x0000001a03030212 */ /* 0x004fe400078e3cff */
[----:B----4-:R-:W-:Y:S02]  /*0d80*/  @P6 LOP3.LUT R2, R2, R23, RZ, 0x3c, !PT ;  /* 0x0000001702026212 */ /* 0x010fe400078e3cff */
[----:B------:R-:W-:Y:S02]  /*0d90*/  @P6 LOP3.LUT R5, R5, R20, RZ, 0x3c, !PT ;  /* 0x0000001405056212 */ /* 0x000fe400078e3cff */
[----:B------:R-:W-:Y:S02]  /*0da0*/  @P0 LOP3.LUT R2, R2, R27, RZ, 0x3c, !PT ;  /* 0x0000001b02020212 */ /* 0x000fe400078e3cff */
[----:B------:R-:W-:Y:S02]  /*0db0*/  @P0 LOP3.LUT R4, R4, R25, RZ, 0x3c, !PT ;  /* 0x0000001904040212 */ /* 0x000fe400078e3cff */
[----:B------:R-:W-:Y:S01]  /*0dc0*/  @P0 LOP3.LUT R5, R5, R24, RZ, 0x3c, !PT ;  /* 0x0000001805050212 */ /* 0x000fe200078e3cff */
[----:B------:R-:W-:Y:S06]  /*0dd0*/  @P1 BRA `(.L_x_596) ;  /* 0xfffffff400481947 */ /* 0x000fec000383ffff */
[----:B------:R-:W-:-:S05]  /*0de0*/  VIADD R17, R17, 0x1 ;  /* 0x0000000111117836 */ /* 0x000fca0000000000 */
[----:B------:R-:W-:-:S13]  /*0df0*/  ISETP.NE.AND P0, PT, R17, 0x5, PT ;  /* 0x000000051100780c */ /* 0x000fda0003f05270 */
[----:B------:R-:W-:Y:S05]  /*0e00*/  @P0 BRA `(.L_x_597) ;  /* 0xfffffff400300947 */ /* 0x000fea000383ffff */
[----:B------:R1:W-:Y:S01]  /*0e10*/  STG.E.64 desc[UR4][R6.64+0x8], R4 ;  /* 0x0000080406007986 */ /* 0x0003e2000c101b04 */
[----:B------:R-:W-:Y:S01]  /*0e20*/  VIADD R14, R14, 0x1 ;  /* 0x000000010e0e7836 */ /* 0x000fe20000000000 */
[----:B------:R-:W-:Y:S02]  /*0e30*/  LOP3.LUT R11, R13, 0x3, RZ, 0xc0, !PT ;  /* 0x000000030d0b7812 */ /* 0x000fe400078ec0ff */
[----:B------:R1:W-:Y:S02]  /*0e40*/  STG.E.64 desc[UR4][R6.64+0x10], R2 ;  /* 0x0000100206007986 */ /* 0x0003e4000c101b04 */
[----:B------:R-:W-:Y:S02]  /*0e50*/  ISETP.GE.U32.AND P0, PT, R14, R11, PT ;  /* 0x0000000b0e00720c */ /* 0x000fe40003f06070 */
[----:B------:R1:W-:Y:S11]  /*0e60*/  STG.E desc[UR4][R6.64+0x4], R15 ;  /* 0x0000040f06007986 */ /* 0x0003f6000c101904 */
[----:B------:R-:W-:Y:S05]  /*0e70*/  @!P0 BRA `(.L_x_598) ;  /* 0xfffffff400048947 */ /* 0x000fea000383ffff */
.L_x_595:
[----:B------:R-:W-:Y:S05]  /*0e80*/  BSYNC.RECONVERGENT B1 ;  /* 0x0000000000017941 */ /* 0x000fea0003800200 */
.L_x_594:
[C---:B------:R-:W-:Y:S01]  /*0e90*/  ISETP.GT.U32.AND P0, PT, R13.reuse, 0x3, PT ;  /* 0x000000030d00780c */ /* 0x040fe20003f04070 */
[----:B------:R-:W-:Y:S01]  /*0ea0*/  VIADD R12, R12, 0x1 ;  /* 0x000000010c0c7836 */ /* 0x000fe20000000000 */
[--C-:B------:R-:W-:Y:S02]  /*0eb0*/  SHF.R.U64 R13, R13, 0x2, R0.reuse ;  /* 0x000000020d0d7819 */ /* 0x100fe40000001200 */
[----:B------:R-:W-:Y:S02]  /*0ec0*/  ISETP.GT.U32.AND.EX P0, PT, R0, RZ, PT, P0 ;  /* 0x000000ff0000720c */ /* 0x000fe40003f04100 */
[----:B------:R-:W-:-:S11]  /*0ed0*/  SHF.R.U32.HI R0, RZ, 0x2, R0 ;  /* 0x00000002ff007819 */ /* 0x000fd60000011600 */
[----:B------:R-:W-:Y:S05]  /*0ee0*/  @P0 BRA `(.L_x_599) ;  /* 0xfffffff000c80947 */ /* 0x000fea000383ffff */
.L_x_593:
[----:B------:R-:W-:Y:S05]  /*0ef0*/  BSYNC.RECONVERGENT B0 ;  /* 0x0000000000007941 */ /* 0x000fea0003800200 */
.L_x_592:
[----:B------:R-:W-:Y:S04]  /*0f00*/  STG.E.64 desc[UR4][R6.64+0x18], RZ ;  /* 0x000018ff06007986 */ /* 0x000fe8000c101b04 */
[----:B------:R-:W-:Y:S04]  /*0f10*/  STG.E desc[UR4][R6.64+0x20], RZ ;  /* 0x000020ff06007986 */ /* 0x000fe8000c101904 */
[----:B------:R-:W-:Y:S01]  /*0f20*/  STG.E.64 desc[UR4][R6.64+0x28], RZ ;  /* 0x000028ff06007986 */ /* 0x000fe2000c101b04 */
[----:B------:R-:W-:Y:S05]  /*0f30*/  EXIT ;  /* 0x000000000000794d */ /* 0x000fea0003800000 */
.L_x_600:
        /* <DEDUP_REMOVED lines=12> */
.L_x_604:


//--------------------- .nv.global.init           --------------------------
	.section	.nv.global.init,"aw",@progbits
	.align	4
.nv.global.init:
	.type		mrg32k3aM1SubSeq,@object
	.size		mrg32k3aM1SubSeq,(mrg32k3aM2SubSeq - mrg32k3aM1SubSeq)
mrg32k3aM1SubSeq:
        /*0000*/ 	.byte	0x0b, 0xcc, 0xee, 0x04, 0x73, 0x29, 0x8b, 0x6f, 0xf6, 0x53, 0x03, 0xf6, 0x23, 0xf6, 0xea, 0xda
        /* <DEDUP_REMOVED lines=125> */
	.type		mrg32k3aM2SubSeq,@object
	.size		mrg32k3aM2SubSeq,(mrg32k3aM1 - mrg32k3aM2SubSeq)
mrg32k3aM2SubSeq:
        /* <DEDUP_REMOVED lines=126> */
	.type		mrg32k3aM1,@object
	.size		mrg32k3aM1,(mrg32k3aM1Seq - mrg32k3aM1)
mrg32k3aM1:
        /* <DEDUP_REMOVED lines=144> */
	.type		mrg32k3aM1Seq,@object
	.size		mrg32k3aM1Seq,(mrg32k3aM2 - mrg32k3aM1Seq)
mrg32k3aM1Seq:
        /* <DEDUP_REMOVED lines=144> */
	.type		mrg32k3aM2,@object
	.size		mrg32k3aM2,(mrg32k3aM2Seq - mrg32k3aM2)
mrg32k3aM2:
        /* <DEDUP_REMOVED lines=144> */
	.type		mrg32k3aM2Seq,@object
	.size		mrg32k3aM2Seq,(precalc_xorwow_matrix - mrg32k3aM2Seq)
mrg32k3aM2Seq:
        /* <DEDUP_REMOVED lines=144> */
	.type		precalc_xorwow_matrix,@object
	.size		precalc_xorwow_matrix,(precalc_xorwow_offset_matrix - precalc_xorwow_matrix)
precalc_xorwow_matrix:
        /* <DEDUP_REMOVED lines=6400> */
	.type		precalc_xorwow_offset_matrix,@object
	.size		precalc_xorwow_offset_matrix,(.L_1 - precalc_xorwow_offset_matrix)
precalc_xorwow_offset_matrix:
        /* <DEDUP_REMOVED lines=6400> */
.L_1:


//--------------------- .nv.shared.reserved.0     --------------------------
	.section	.nv.shared.reserved.0,"aw",@nobits
	.weak		__nv_reservedSMEM_offset_0_alias
	.size		__nv_reservedSMEM_offset_0_alias, 0, 64
	.other		__nv_reservedSMEM_offset_0_alias,@"STO_CUDA_RESERVED_SHARED STV_DEFAULT"
__nv_reservedSMEM_offset_0_alias:
	.zero		0
	.zero		64


//--------------------- .nv.constant0._Z8findBestPiiiS_ --------------------------
	.section	.nv.constant0._Z8findBestPiiiS_,"a",@progbits
	.sectionflags	@""
	.align	4
.nv.constant0._Z8findBestPiiiS_:
	.zero		920


//--------------------- .nv.constant0._Z17localSearchKernelPmPhPiS_S_P17curandStateXORWOWiiS1_S1_ --------------------------
	.section	.nv.constant0._Z17localSearchKernelPmPhPiS_S_P17curandStateXORWOWiiS1_S1_,"a",@progbits
	.sectionflags	@""
	.align	4
.nv.constant0._Z17localSearchKernelPmPhPiS_S_P17curandStateXORWOWiiS1_S1_:
	.zero		968


//--------------------- .nv.constant0._Z13initSolutionsPmPhPiS_S_P17curandStateXORWOWi --------------------------
	.section	.nv.constant0._Z13initSolutionsPmPhPiS_S_P17curandStateXORWOWi,"a",@progbits
	.sectionflags	@""
	.align	4
.nv.constant0._Z13initSolutionsPmPhPiS_S_P17curandStateXORWOWi:
	.zero		948


//--------------------- .nv.constant0._Z14initRandStatesP17curandStateXORWOWmi --------------------------
	.section	.nv.constant0._Z14initRandStatesP17curandStateXORWOWmi,"a",@progbits
	.sectionflags	@""
	.align	4
.nv.constant0._Z14initRandStatesP17curandStateXORWOWmi:
	.zero		916


//--------------------- SYMBOLS --------------------------

	.type		.nv.reservedSmem.offset0,@object
	.size		.nv.reservedSmem.offset0,0x4
